//
// Generated by NVIDIA NVVM Compiler
//
// Compiler Build ID: CL-36424714
// Cuda compilation tools, release 13.0, V13.0.88
// Based on NVVM 20.0.0
//

.version 9.0
.target sm_100
.address_size 64

	// .globl	_Z13row_wise_multPfS_S_iii

.visible .entry _Z13row_wise_multPfS_S_iii(
	.param .u64 .ptr .align 1 _Z13row_wise_multPfS_S_iii_param_0,
	.param .u64 .ptr .align 1 _Z13row_wise_multPfS_S_iii_param_1,
	.param .u64 .ptr .align 1 _Z13row_wise_multPfS_S_iii_param_2,
	.param .u32 _Z13row_wise_multPfS_S_iii_param_3,
	.param .u32 _Z13row_wise_multPfS_S_iii_param_4,
	.param .u32 _Z13row_wise_multPfS_S_iii_param_5
)
{
	.reg .pred 	%p<21>;
	.reg .b32 	%r<105>;
	.reg .b32 	%f<67>;
	.reg .b64 	%rd<59>;

	ld.param.u64 	%rd7, [_Z13row_wise_multPfS_S_iii_param_0];
	ld.param.u64 	%rd8, [_Z13row_wise_multPfS_S_iii_param_1];
	ld.param.u64 	%rd9, [_Z13row_wise_multPfS_S_iii_param_2];
	ld.param.u32 	%r58, [_Z13row_wise_multPfS_S_iii_param_3];
	ld.param.u32 	%r56, [_Z13row_wise_multPfS_S_iii_param_4];
	ld.param.u32 	%r57, [_Z13row_wise_multPfS_S_iii_param_5];
	cvta.to.global.u64 	%rd1, %rd8;
	cvta.to.global.u64 	%rd2, %rd7;
	cvta.to.global.u64 	%rd3, %rd9;
	mov.u32 	%r59, %ctaid.x;
	mov.u32 	%r60, %ntid.x;
	mov.u32 	%r61, %tid.x;
	mad.lo.s32 	%r1, %r59, %r60, %r61;
	setp.ge.s32 	%p1, %r1, %r58;
	setp.lt.s32 	%p2, %r57, 1;
	or.pred  	%p3, %p1, %p2;
	@%p3 bra 	$L__BB0_26;
	setp.lt.s32 	%p4, %r56, 1;
	mul.lo.s32 	%r2, %r56, %r1;
	mul.lo.s32 	%r3, %r57, %r1;
	@%p4 bra 	$L__BB0_15;
	and.b32  	%r4, %r56, 7;
	and.b32  	%r5, %r56, 3;
	and.b32  	%r6, %r56, 2147483640;
	and.b32  	%r7, %r56, 1;
	neg.s32 	%r8, %r6;
	shl.b32 	%r9, %r57, 3;
	mul.lo.s32 	%r10, %r57, 3;
	shl.b32 	%r11, %r57, 2;
	mul.lo.s32 	%r12, %r57, 6;
	mul.lo.s32 	%r13, %r57, 7;
	mov.b32 	%r88, 0;
	mul.wide.u32 	%rd35, %r9, 4;
$L__BB0_3:
	setp.lt.u32 	%p13, %r56, 8;
	mov.f32 	%f66, 0f00000000;
	mov.b32 	%r99, 0;
	@%p13 bra 	$L__BB0_6;
	add.s32 	%r96, %r57, %r88;
	shl.b32 	%r75, %r57, 1;
	add.s32 	%r95, %r75, %r88;
	add.s32 	%r94, %r10, %r88;
	add.s32 	%r93, %r11, %r88;
	mad.lo.s32 	%r92, %r57, 5, %r88;
	add.s32 	%r91, %r12, %r88;
	add.s32 	%r90, %r13, %r88;
	mul.wide.u32 	%rd18, %r88, 4;
	add.s64 	%rd58, %rd1, %rd18;
	mov.f32 	%f66, 0f00000000;
	mov.u32 	%r89, %r2;
	mov.u32 	%r97, %r8;
$L__BB0_5:
	.pragma "nounroll";
	mul.wide.s32 	%rd19, %r89, 4;
	add.s64 	%rd20, %rd2, %rd19;
	ld.global.f32 	%f16, [%rd20];
	ld.global.f32 	%f17, [%rd58];
	fma.rn.f32 	%f18, %f16, %f17, %f66;
	ld.global.f32 	%f19, [%rd20+4];
	mul.wide.u32 	%rd21, %r96, 4;
	add.s64 	%rd22, %rd1, %rd21;
	ld.global.f32 	%f20, [%rd22];
	fma.rn.f32 	%f21, %f19, %f20, %f18;
	ld.global.f32 	%f22, [%rd20+8];
	mul.wide.u32 	%rd23, %r95, 4;
	add.s64 	%rd24, %rd1, %rd23;
	ld.global.f32 	%f23, [%rd24];
	fma.rn.f32 	%f24, %f22, %f23, %f21;
	ld.global.f32 	%f25, [%rd20+12];
	mul.wide.u32 	%rd25, %r94, 4;
	add.s64 	%rd26, %rd1, %rd25;
	ld.global.f32 	%f26, [%rd26];
	fma.rn.f32 	%f27, %f25, %f26, %f24;
	ld.global.f32 	%f28, [%rd20+16];
	mul.wide.u32 	%rd27, %r93, 4;
	add.s64 	%rd28, %rd1, %rd27;
	ld.global.f32 	%f29, [%rd28];
	fma.rn.f32 	%f30, %f28, %f29, %f27;
	ld.global.f32 	%f31, [%rd20+20];
	mul.wide.u32 	%rd29, %r92, 4;
	add.s64 	%rd30, %rd1, %rd29;
	ld.global.f32 	%f32, [%rd30];
	fma.rn.f32 	%f33, %f31, %f32, %f30;
	ld.global.f32 	%f34, [%rd20+24];
	mul.wide.u32 	%rd31, %r91, 4;
	add.s64 	%rd32, %rd1, %rd31;
	ld.global.f32 	%f35, [%rd32];
	fma.rn.f32 	%f36, %f34, %f35, %f33;
	ld.global.f32 	%f37, [%rd20+28];
	mul.wide.u32 	%rd33, %r90, 4;
	add.s64 	%rd34, %rd1, %rd33;
	ld.global.f32 	%f38, [%rd34];
	fma.rn.f32 	%f66, %f37, %f38, %f36;
	add.s32 	%r97, %r97, 8;
	add.s32 	%r96, %r96, %r9;
	add.s32 	%r95, %r95, %r9;
	add.s32 	%r94, %r94, %r9;
	add.s32 	%r93, %r93, %r9;
	add.s32 	%r92, %r92, %r9;
	add.s32 	%r91, %r91, %r9;
	add.s32 	%r90, %r90, %r9;
	add.s64 	%rd58, %rd58, %rd35;
	add.s32 	%r89, %r89, 8;
	setp.ne.s32 	%p14, %r97, 0;
	mov.u32 	%r99, %r6;
	@%p14 bra 	$L__BB0_5;
$L__BB0_6:
	setp.eq.s32 	%p15, %r4, 0;
	@%p15 bra 	$L__BB0_14;
	add.s32 	%r76, %r4, -1;
	setp.lt.u32 	%p16, %r76, 3;
	@%p16 bra 	$L__BB0_9;
	add.s32 	%r77, %r99, %r2;
	mul.wide.s32 	%rd36, %r77, 4;
	add.s64 	%rd37, %rd2, %rd36;
	ld.global.f32 	%f40, [%rd37];
	mad.lo.s32 	%r78, %r99, %r57, %r88;
	mul.wide.u32 	%rd38, %r78, 4;
	add.s64 	%rd39, %rd1, %rd38;
	ld.global.f32 	%f41, [%rd39];
	fma.rn.f32 	%f42, %f40, %f41, %f66;
	ld.global.f32 	%f43, [%rd37+4];
	add.s32 	%r79, %r78, %r57;
	mul.wide.u32 	%rd40, %r79, 4;
	add.s64 	%rd41, %rd1, %rd40;
	ld.global.f32 	%f44, [%rd41];
	fma.rn.f32 	%f45, %f43, %f44, %f42;
	ld.global.f32 	%f46, [%rd37+8];
	add.s32 	%r80, %r79, %r57;
	mul.wide.u32 	%rd42, %r80, 4;
	add.s64 	%rd43, %rd1, %rd42;
	ld.global.f32 	%f47, [%rd43];
	fma.rn.f32 	%f48, %f46, %f47, %f45;
	ld.global.f32 	%f49, [%rd37+12];
	add.s32 	%r81, %r80, %r57;
	mul.wide.u32 	%rd44, %r81, 4;
	add.s64 	%rd45, %rd1, %rd44;
	ld.global.f32 	%f50, [%rd45];
	fma.rn.f32 	%f66, %f49, %f50, %f48;
	add.s32 	%r99, %r99, 4;
$L__BB0_9:
	setp.eq.s32 	%p17, %r5, 0;
	@%p17 bra 	$L__BB0_14;
	setp.eq.s32 	%p18, %r5, 1;
	@%p18 bra 	$L__BB0_12;
	add.s32 	%r82, %r99, %r2;
	mul.wide.s32 	%rd46, %r82, 4;
	add.s64 	%rd47, %rd2, %rd46;
	ld.global.f32 	%f52, [%rd47];
	mad.lo.s32 	%r83, %r99, %r57, %r88;
	mul.wide.u32 	%rd48, %r83, 4;
	add.s64 	%rd49, %rd1, %rd48;
	ld.global.f32 	%f53, [%rd49];
	fma.rn.f32 	%f54, %f52, %f53, %f66;
	ld.global.f32 	%f55, [%rd47+4];
	add.s32 	%r84, %r83, %r57;
	mul.wide.u32 	%rd50, %r84, 4;
	add.s64 	%rd51, %rd1, %rd50;
	ld.global.f32 	%f56, [%rd51];
	fma.rn.f32 	%f66, %f55, %f56, %f54;
	add.s32 	%r99, %r99, 2;
$L__BB0_12:
	setp.eq.s32 	%p19, %r7, 0;
	@%p19 bra 	$L__BB0_14;
	add.s32 	%r85, %r99, %r2;
	mul.wide.s32 	%rd52, %r85, 4;
	add.s64 	%rd53, %rd2, %rd52;
	ld.global.f32 	%f57, [%rd53];
	mad.lo.s32 	%r86, %r99, %r57, %r88;
	mul.wide.u32 	%rd54, %r86, 4;
	add.s64 	%rd55, %rd1, %rd54;
	ld.global.f32 	%f58, [%rd55];
	fma.rn.f32 	%f66, %f57, %f58, %f66;
$L__BB0_14:
	add.s32 	%r87, %r88, %r3;
	mul.wide.s32 	%rd56, %r87, 4;
	add.s64 	%rd57, %rd3, %rd56;
	st.global.f32 	[%rd57], %f66;
	add.s32 	%r88, %r88, 1;
	setp.eq.s32 	%p20, %r88, %r57;
	@%p20 bra 	$L__BB0_26;
	bra.uni 	$L__BB0_3;
$L__BB0_15:
	and.b32  	%r46, %r57, 7;
	setp.lt.u32 	%p5, %r57, 8;
	mov.b32 	%r103, 0;
	@%p5 bra 	$L__BB0_18;
	and.b32  	%r103, %r57, 2147483640;
	mov.b32 	%r101, 0;
$L__BB0_17:
	.pragma "nounroll";
	add.s32 	%r64, %r101, %r3;
	mul.wide.s32 	%rd10, %r64, 4;
	add.s64 	%rd11, %rd3, %rd10;
	mov.b32 	%r65, 0;
	st.global.u32 	[%rd11], %r65;
	st.global.u32 	[%rd11+4], %r65;
	st.global.u32 	[%rd11+8], %r65;
	st.global.u32 	[%rd11+12], %r65;
	st.global.u32 	[%rd11+16], %r65;
	st.global.u32 	[%rd11+20], %r65;
	st.global.u32 	[%rd11+24], %r65;
	st.global.u32 	[%rd11+28], %r65;
	add.s32 	%r101, %r101, 8;
	setp.ne.s32 	%p6, %r101, %r103;
	@%p6 bra 	$L__BB0_17;
$L__BB0_18:
	setp.eq.s32 	%p7, %r46, 0;
	@%p7 bra 	$L__BB0_26;
	and.b32  	%r51, %r57, 3;
	setp.lt.u32 	%p8, %r46, 4;
	@%p8 bra 	$L__BB0_21;
	add.s32 	%r66, %r103, %r3;
	mul.wide.s32 	%rd12, %r66, 4;
	add.s64 	%rd13, %rd3, %rd12;
	mov.b32 	%r67, 0;
	st.global.u32 	[%rd13], %r67;
	st.global.u32 	[%rd13+4], %r67;
	st.global.u32 	[%rd13+8], %r67;
	st.global.u32 	[%rd13+12], %r67;
	add.s32 	%r103, %r103, 4;
$L__BB0_21:
	setp.eq.s32 	%p9, %r51, 0;
	@%p9 bra 	$L__BB0_26;
	setp.eq.s32 	%p10, %r51, 1;
	@%p10 bra 	$L__BB0_24;
	add.s32 	%r68, %r103, %r3;
	mul.wide.s32 	%rd14, %r68, 4;
	add.s64 	%rd15, %rd3, %rd14;
	mov.b32 	%r69, 0;
	st.global.u32 	[%rd15], %r69;
	st.global.u32 	[%rd15+4], %r69;
	add.s32 	%r103, %r103, 2;
$L__BB0_24:
	and.b32  	%r70, %r57, 1;
	setp.eq.b32 	%p11, %r70, 1;
	not.pred 	%p12, %p11;
	@%p12 bra 	$L__BB0_26;
	add.s32 	%r71, %r103, %r3;
	mul.wide.s32 	%rd16, %r71, 4;
	add.s64 	%rd17, %rd3, %rd16;
	mov.b32 	%r72, 0;
	st.global.u32 	[%rd17], %r72;
$L__BB0_26:
	ret;

}
	// .globl	_Z16column_wise_multPfS_S_iii
.visible .entry _Z16column_wise_multPfS_S_iii(
	.param .u64 .ptr .align 1 _Z16column_wise_multPfS_S_iii_param_0,
	.param .u64 .ptr .align 1 _Z16column_wise_multPfS_S_iii_param_1,
	.param .u64 .ptr .align 1 _Z16column_wise_multPfS_S_iii_param_2,
	.param .u32 _Z16column_wise_multPfS_S_iii_param_3,
	.param .u32 _Z16column_wise_multPfS_S_iii_param_4,
	.param .u32 _Z16column_wise_multPfS_S_iii_param_5
)
{
	.reg .pred 	%p<21>;
	.reg .b32 	%r<67>;
	.reg .b32 	%f<67>;
	.reg .b64 	%rd<75>;

	ld.param.u64 	%rd7, [_Z16column_wise_multPfS_S_iii_param_0];
	ld.param.u64 	%rd8, [_Z16column_wise_multPfS_S_iii_param_1];
	ld.param.u64 	%rd9, [_Z16column_wise_multPfS_S_iii_param_2];
	ld.param.u32 	%r31, [_Z16column_wise_multPfS_S_iii_param_3];
	ld.param.u32 	%r32, [_Z16column_wise_multPfS_S_iii_param_4];
	ld.param.u32 	%r33, [_Z16column_wise_multPfS_S_iii_param_5];
	cvta.to.global.u64 	%rd1, %rd8;
	cvta.to.global.u64 	%rd2, %rd7;
	cvta.to.global.u64 	%rd3, %rd9;
	mov.u32 	%r34, %ctaid.x;
	mov.u32 	%r35, %ntid.x;
	mov.u32 	%r36, %tid.x;
	mad.lo.s32 	%r1, %r34, %r35, %r36;
	setp.ge.s32 	%p1, %r1, %r33;
	setp.lt.s32 	%p2, %r31, 1;
	or.pred  	%p3, %p1, %p2;
	@%p3 bra 	$L__BB1_26;
	setp.lt.s32 	%p4, %r32, 1;
	@%p4 bra 	$L__BB1_15;
	and.b32  	%r2, %r32, 7;
	add.s32 	%r3, %r2, -1;
	and.b32  	%r4, %r32, 3;
	and.b32  	%r5, %r32, 2147483640;
	and.b32  	%r6, %r32, 1;
	neg.s32 	%r7, %r5;
	shl.b32 	%r8, %r33, 3;
	mov.b32 	%r57, 0;
	mul.wide.s32 	%rd66, %r33, 4;
$L__BB1_3:
	setp.lt.u32 	%p13, %r32, 8;
	mul.lo.s32 	%r10, %r57, %r32;
	mov.f32 	%f66, 0f00000000;
	mov.b32 	%r61, 0;
	@%p13 bra 	$L__BB1_6;
	mul.wide.u32 	%rd32, %r10, 4;
	add.s64 	%rd33, %rd2, %rd32;
	add.s64 	%rd74, %rd33, 16;
	mov.f32 	%f66, 0f00000000;
	mov.u32 	%r58, %r1;
	mov.u32 	%r59, %r7;
$L__BB1_5:
	.pragma "nounroll";
	ld.global.f32 	%f16, [%rd74+-16];
	mul.wide.s32 	%rd34, %r58, 4;
	add.s64 	%rd35, %rd1, %rd34;
	ld.global.f32 	%f17, [%rd35];
	fma.rn.f32 	%f18, %f16, %f17, %f66;
	ld.global.f32 	%f19, [%rd74+-12];
	mul.wide.s32 	%rd36, %r33, 4;
	add.s64 	%rd37, %rd35, %rd36;
	ld.global.f32 	%f20, [%rd37];
	fma.rn.f32 	%f21, %f19, %f20, %f18;
	ld.global.f32 	%f22, [%rd74+-8];
	add.s64 	%rd38, %rd37, %rd36;
	ld.global.f32 	%f23, [%rd38];
	fma.rn.f32 	%f24, %f22, %f23, %f21;
	ld.global.f32 	%f25, [%rd74+-4];
	add.s64 	%rd39, %rd38, %rd36;
	ld.global.f32 	%f26, [%rd39];
	fma.rn.f32 	%f27, %f25, %f26, %f24;
	ld.global.f32 	%f28, [%rd74];
	add.s64 	%rd40, %rd39, %rd36;
	ld.global.f32 	%f29, [%rd40];
	fma.rn.f32 	%f30, %f28, %f29, %f27;
	ld.global.f32 	%f31, [%rd74+4];
	add.s64 	%rd41, %rd40, %rd36;
	ld.global.f32 	%f32, [%rd41];
	fma.rn.f32 	%f33, %f31, %f32, %f30;
	ld.global.f32 	%f34, [%rd74+8];
	add.s64 	%rd42, %rd41, %rd36;
	ld.global.f32 	%f35, [%rd42];
	fma.rn.f32 	%f36, %f34, %f35, %f33;
	ld.global.f32 	%f37, [%rd74+12];
	add.s64 	%rd43, %rd42, %rd36;
	ld.global.f32 	%f38, [%rd43];
	fma.rn.f32 	%f66, %f37, %f38, %f36;
	add.s32 	%r59, %r59, 8;
	add.s32 	%r58, %r58, %r8;
	add.s64 	%rd74, %rd74, 32;
	setp.ne.s32 	%p14, %r59, 0;
	mov.u32 	%r61, %r5;
	@%p14 bra 	$L__BB1_5;
$L__BB1_6:
	setp.eq.s32 	%p15, %r2, 0;
	@%p15 bra 	$L__BB1_14;
	setp.lt.u32 	%p16, %r3, 3;
	@%p16 bra 	$L__BB1_9;
	add.s32 	%r50, %r61, %r10;
	mul.wide.u32 	%rd44, %r50, 4;
	add.s64 	%rd45, %rd2, %rd44;
	ld.global.f32 	%f40, [%rd45];
	mad.lo.s32 	%r51, %r61, %r33, %r1;
	mul.wide.s32 	%rd46, %r51, 4;
	add.s64 	%rd47, %rd1, %rd46;
	ld.global.f32 	%f41, [%rd47];
	fma.rn.f32 	%f42, %f40, %f41, %f66;
	cvt.u64.u32 	%rd48, %r10;
	cvt.u64.u32 	%rd49, %r61;
	add.s64 	%rd50, %rd49, %rd48;
	shl.b64 	%rd51, %rd50, 2;
	add.s64 	%rd52, %rd2, %rd51;
	ld.global.f32 	%f43, [%rd52+4];
	add.s64 	%rd54, %rd47, %rd66;
	ld.global.f32 	%f44, [%rd54];
	fma.rn.f32 	%f45, %f43, %f44, %f42;
	ld.global.f32 	%f46, [%rd52+8];
	add.s64 	%rd55, %rd54, %rd66;
	ld.global.f32 	%f47, [%rd55];
	fma.rn.f32 	%f48, %f46, %f47, %f45;
	ld.global.f32 	%f49, [%rd52+12];
	add.s64 	%rd56, %rd55, %rd66;
	ld.global.f32 	%f50, [%rd56];
	fma.rn.f32 	%f66, %f49, %f50, %f48;
	add.s32 	%r61, %r61, 4;
$L__BB1_9:
	setp.eq.s32 	%p17, %r4, 0;
	@%p17 bra 	$L__BB1_14;
	setp.eq.s32 	%p18, %r4, 1;
	@%p18 bra 	$L__BB1_12;
	add.s32 	%r52, %r61, %r10;
	mul.wide.u32 	%rd57, %r52, 4;
	add.s64 	%rd58, %rd2, %rd57;
	ld.global.f32 	%f52, [%rd58];
	mad.lo.s32 	%r53, %r61, %r33, %r1;
	mul.wide.s32 	%rd59, %r53, 4;
	add.s64 	%rd60, %rd1, %rd59;
	ld.global.f32 	%f53, [%rd60];
	fma.rn.f32 	%f54, %f52, %f53, %f66;
	cvt.u64.u32 	%rd61, %r10;
	cvt.u64.u32 	%rd62, %r61;
	add.s64 	%rd63, %rd62, %rd61;
	shl.b64 	%rd64, %rd63, 2;
	add.s64 	%rd65, %rd2, %rd64;
	ld.global.f32 	%f55, [%rd65+4];
	add.s64 	%rd67, %rd60, %rd66;
	ld.global.f32 	%f56, [%rd67];
	fma.rn.f32 	%f66, %f55, %f56, %f54;
	add.s32 	%r61, %r61, 2;
$L__BB1_12:
	setp.eq.s32 	%p19, %r6, 0;
	@%p19 bra 	$L__BB1_14;
	add.s32 	%r54, %r61, %r10;
	mul.wide.u32 	%rd68, %r54, 4;
	add.s64 	%rd69, %rd2, %rd68;
	ld.global.f32 	%f57, [%rd69];
	mad.lo.s32 	%r55, %r61, %r33, %r1;
	mul.wide.s32 	%rd70, %r55, 4;
	add.s64 	%rd71, %rd1, %rd70;
	ld.global.f32 	%f58, [%rd71];
	fma.rn.f32 	%f66, %f57, %f58, %f66;
$L__BB1_14:
	mad.lo.s32 	%r56, %r57, %r33, %r1;
	mul.wide.s32 	%rd72, %r56, 4;
	add.s64 	%rd73, %rd3, %rd72;
	st.global.f32 	[%rd73], %f66;
	add.s32 	%r57, %r57, 1;
	setp.eq.s32 	%p20, %r57, %r31;
	@%p20 bra 	$L__BB1_26;
	bra.uni 	$L__BB1_3;
$L__BB1_15:
	and.b32  	%r21, %r31, 7;
	setp.lt.u32 	%p5, %r31, 8;
	mov.b32 	%r65, 0;
	@%p5 bra 	$L__BB1_18;
	and.b32  	%r65, %r31, 2147483640;
	mov.b32 	%r63, 0;
	mul.wide.s32 	%rd12, %r33, 4;
$L__BB1_17:
	.pragma "nounroll";
	mad.lo.s32 	%r39, %r63, %r33, %r1;
	mul.wide.s32 	%rd10, %r39, 4;
	add.s64 	%rd11, %rd3, %rd10;
	mov.b32 	%r40, 0;
	st.global.u32 	[%rd11], %r40;
	add.s64 	%rd13, %rd11, %rd12;
	st.global.u32 	[%rd13], %r40;
	add.s64 	%rd14, %rd13, %rd12;
	st.global.u32 	[%rd14], %r40;
	add.s64 	%rd15, %rd14, %rd12;
	st.global.u32 	[%rd15], %r40;
	add.s64 	%rd16, %rd15, %rd12;
	st.global.u32 	[%rd16], %r40;
	add.s64 	%rd17, %rd16, %rd12;
	st.global.u32 	[%rd17], %r40;
	add.s64 	%rd18, %rd17, %rd12;
	st.global.u32 	[%rd18], %r40;
	add.s64 	%rd19, %rd18, %rd12;
	st.global.u32 	[%rd19], %r40;
	add.s32 	%r63, %r63, 8;
	setp.ne.s32 	%p6, %r63, %r65;
	@%p6 bra 	$L__BB1_17;
$L__BB1_18:
	setp.eq.s32 	%p7, %r21, 0;
	@%p7 bra 	$L__BB1_26;
	and.b32  	%r26, %r31, 3;
	setp.lt.u32 	%p8, %r21, 4;
	@%p8 bra 	$L__BB1_21;
	mad.lo.s32 	%r41, %r65, %r33, %r1;
	mul.wide.s32 	%rd20, %r41, 4;
	add.s64 	%rd21, %rd3, %rd20;
	mov.b32 	%r42, 0;
	st.global.u32 	[%rd21], %r42;
	mul.wide.s32 	%rd22, %r33, 4;
	add.s64 	%rd23, %rd21, %rd22;
	st.global.u32 	[%rd23], %r42;
	add.s64 	%rd24, %rd23, %rd22;
	st.global.u32 	[%rd24], %r42;
	add.s64 	%rd25, %rd24, %rd22;
	st.global.u32 	[%rd25], %r42;
	add.s32 	%r65, %r65, 4;
$L__BB1_21:
	setp.eq.s32 	%p9, %r26, 0;
	@%p9 bra 	$L__BB1_26;
	setp.eq.s32 	%p10, %r26, 1;
	@%p10 bra 	$L__BB1_24;
	mad.lo.s32 	%r43, %r65, %r33, %r1;
	mul.wide.s32 	%rd26, %r43, 4;
	add.s64 	%rd27, %rd3, %rd26;
	mov.b32 	%r44, 0;
	st.global.u32 	[%rd27], %r44;
	mul.wide.s32 	%rd28, %r33, 4;
	add.s64 	%rd29, %rd27, %rd28;
	st.global.u32 	[%rd29], %r44;
	add.s32 	%r65, %r65, 2;
$L__BB1_24:
	and.b32  	%r45, %r31, 1;
	setp.eq.b32 	%p11, %r45, 1;
	not.pred 	%p12, %p11;
	@%p12 bra 	$L__BB1_26;
	mad.lo.s32 	%r46, %r65, %r33, %r1;
	mul.wide.s32 	%rd30, %r46, 4;
	add.s64 	%rd31, %rd3, %rd30;
	mov.b32 	%r47, 0;
	st.global.u32 	[%rd31], %r47;
$L__BB1_26:
	ret;

}
	// .globl	_Z17element_wise_multPfS_S_iii
.visible .entry _Z17element_wise_multPfS_S_iii(
	.param .u64 .ptr .align 1 _Z17element_wise_multPfS_S_iii_param_0,
	.param .u64 .ptr .align 1 _Z17element_wise_multPfS_S_iii_param_1,
	.param .u64 .ptr .align 1 _Z17element_wise_multPfS_S_iii_param_2,
	.param .u32 _Z17element_wise_multPfS_S_iii_param_3,
	.param .u32 _Z17element_wise_multPfS_S_iii_param_4,
	.param .u32 _Z17element_wise_multPfS_S_iii_param_5
)
{
	.reg .pred 	%p<13>;
	.reg .b32 	%r<41>;
	.reg .b32 	%f<68>;
	.reg .b64 	%rd<53>;

	ld.param.u64 	%rd7, [_Z17element_wise_multPfS_S_iii_param_0];
	ld.param.u64 	%rd8, [_Z17element_wise_multPfS_S_iii_param_1];
	ld.param.u64 	%rd6, [_Z17element_wise_multPfS_S_iii_param_2];
	ld.param.u32 	%r20, [_Z17element_wise_multPfS_S_iii_param_3];
	ld.param.u32 	%r18, [_Z17element_wise_multPfS_S_iii_param_4];
	ld.param.u32 	%r19, [_Z17element_wise_multPfS_S_iii_param_5];
	cvta.to.global.u64 	%rd1, %rd8;
	cvta.to.global.u64 	%rd2, %rd7;
	mov.u32 	%r21, %ctaid.y;
	mov.u32 	%r22, %ntid.y;
	mov.u32 	%r23, %tid.y;
	mad.lo.s32 	%r1, %r21, %r22, %r23;
	mov.u32 	%r24, %ctaid.x;
	mov.u32 	%r25, %ntid.x;
	mov.u32 	%r26, %tid.x;
	mad.lo.s32 	%r2, %r24, %r25, %r26;
	setp.ge.s32 	%p1, %r1, %r20;
	setp.ge.s32 	%p2, %r2, %r19;
	or.pred  	%p3, %p1, %p2;
	@%p3 bra 	$L__BB2_14;
	setp.lt.s32 	%p4, %r18, 1;
	mov.f32 	%f67, 0f00000000;
	@%p4 bra 	$L__BB2_13;
	mul.lo.s32 	%r3, %r18, %r1;
	and.b32  	%r4, %r18, 7;
	setp.lt.u32 	%p5, %r18, 8;
	mov.f32 	%f67, 0f00000000;
	mov.b32 	%r39, 0;
	@%p5 bra 	$L__BB2_5;
	and.b32  	%r39, %r18, 2147483640;
	neg.s32 	%r37, %r39;
	shl.b32 	%r7, %r19, 3;
	mul.wide.u32 	%rd9, %r3, 4;
	add.s64 	%rd10, %rd9, %rd2;
	add.s64 	%rd52, %rd10, 16;
	mov.f32 	%f67, 0f00000000;
	mul.wide.s32 	%rd13, %r19, 4;
	mov.u32 	%r36, %r2;
$L__BB2_4:
	.pragma "nounroll";
	ld.global.f32 	%f17, [%rd52+-16];
	mul.wide.s32 	%rd11, %r36, 4;
	add.s64 	%rd12, %rd1, %rd11;
	ld.global.f32 	%f18, [%rd12];
	fma.rn.f32 	%f19, %f17, %f18, %f67;
	ld.global.f32 	%f20, [%rd52+-12];
	add.s64 	%rd14, %rd12, %rd13;
	ld.global.f32 	%f21, [%rd14];
	fma.rn.f32 	%f22, %f20, %f21, %f19;
	ld.global.f32 	%f23, [%rd52+-8];
	add.s64 	%rd15, %rd14, %rd13;
	ld.global.f32 	%f24, [%rd15];
	fma.rn.f32 	%f25, %f23, %f24, %f22;
	ld.global.f32 	%f26, [%rd52+-4];
	add.s64 	%rd16, %rd15, %rd13;
	ld.global.f32 	%f27, [%rd16];
	fma.rn.f32 	%f28, %f26, %f27, %f25;
	ld.global.f32 	%f29, [%rd52];
	add.s64 	%rd17, %rd16, %rd13;
	ld.global.f32 	%f30, [%rd17];
	fma.rn.f32 	%f31, %f29, %f30, %f28;
	ld.global.f32 	%f32, [%rd52+4];
	add.s64 	%rd18, %rd17, %rd13;
	ld.global.f32 	%f33, [%rd18];
	fma.rn.f32 	%f34, %f32, %f33, %f31;
	ld.global.f32 	%f35, [%rd52+8];
	add.s64 	%rd19, %rd18, %rd13;
	ld.global.f32 	%f36, [%rd19];
	fma.rn.f32 	%f37, %f35, %f36, %f34;
	ld.global.f32 	%f38, [%rd52+12];
	add.s64 	%rd20, %rd19, %rd13;
	ld.global.f32 	%f39, [%rd20];
	fma.rn.f32 	%f67, %f38, %f39, %f37;
	add.s32 	%r37, %r37, 8;
	add.s32 	%r36, %r36, %r7;
	add.s64 	%rd52, %rd52, 32;
	setp.ne.s32 	%p6, %r37, 0;
	@%p6 bra 	$L__BB2_4;
$L__BB2_5:
	setp.eq.s32 	%p7, %r4, 0;
	@%p7 bra 	$L__BB2_13;
	and.b32  	%r13, %r18, 3;
	setp.lt.u32 	%p8, %r4, 4;
	@%p8 bra 	$L__BB2_8;
	add.s32 	%r28, %r39, %r3;
	mul.wide.u32 	%rd21, %r28, 4;
	add.s64 	%rd22, %rd2, %rd21;
	ld.global.f32 	%f41, [%rd22];
	mad.lo.s32 	%r29, %r39, %r19, %r2;
	mul.wide.s32 	%rd23, %r29, 4;
	add.s64 	%rd24, %rd1, %rd23;
	ld.global.f32 	%f42, [%rd24];
	fma.rn.f32 	%f43, %f41, %f42, %f67;
	cvt.u64.u32 	%rd25, %r3;
	cvt.u64.u32 	%rd26, %r39;
	add.s64 	%rd27, %rd26, %rd25;
	shl.b64 	%rd28, %rd27, 2;
	add.s64 	%rd29, %rd2, %rd28;
	ld.global.f32 	%f44, [%rd29+4];
	mul.wide.s32 	%rd30, %r19, 4;
	add.s64 	%rd31, %rd24, %rd30;
	ld.global.f32 	%f45, [%rd31];
	fma.rn.f32 	%f46, %f44, %f45, %f43;
	ld.global.f32 	%f47, [%rd29+8];
	add.s64 	%rd32, %rd31, %rd30;
	ld.global.f32 	%f48, [%rd32];
	fma.rn.f32 	%f49, %f47, %f48, %f46;
	ld.global.f32 	%f50, [%rd29+12];
	add.s64 	%rd33, %rd32, %rd30;
	ld.global.f32 	%f51, [%rd33];
	fma.rn.f32 	%f67, %f50, %f51, %f49;
	add.s32 	%r39, %r39, 4;
$L__BB2_8:
	setp.eq.s32 	%p9, %r13, 0;
	@%p9 bra 	$L__BB2_13;
	setp.eq.s32 	%p10, %r13, 1;
	@%p10 bra 	$L__BB2_11;
	add.s32 	%r30, %r39, %r3;
	mul.wide.u32 	%rd34, %r30, 4;
	add.s64 	%rd35, %rd2, %rd34;
	ld.global.f32 	%f53, [%rd35];
	mad.lo.s32 	%r31, %r39, %r19, %r2;
	mul.wide.s32 	%rd36, %r31, 4;
	add.s64 	%rd37, %rd1, %rd36;
	ld.global.f32 	%f54, [%rd37];
	fma.rn.f32 	%f55, %f53, %f54, %f67;
	cvt.u64.u32 	%rd38, %r3;
	cvt.u64.u32 	%rd39, %r39;
	add.s64 	%rd40, %rd39, %rd38;
	shl.b64 	%rd41, %rd40, 2;
	add.s64 	%rd42, %rd2, %rd41;
	ld.global.f32 	%f56, [%rd42+4];
	mul.wide.s32 	%rd43, %r19, 4;
	add.s64 	%rd44, %rd37, %rd43;
	ld.global.f32 	%f57, [%rd44];
	fma.rn.f32 	%f67, %f56, %f57, %f55;
	add.s32 	%r39, %r39, 2;
$L__BB2_11:
	and.b32  	%r32, %r18, 1;
	setp.eq.b32 	%p11, %r32, 1;
	not.pred 	%p12, %p11;
	@%p12 bra 	$L__BB2_13;
	add.s32 	%r33, %r39, %r3;
	mul.wide.u32 	%rd45, %r33, 4;
	add.s64 	%rd46, %rd2, %rd45;
	ld.global.f32 	%f58, [%rd46];
	mad.lo.s32 	%r34, %r39, %r19, %r2;
	mul.wide.s32 	%rd47, %r34, 4;
	add.s64 	%rd48, %rd1, %rd47;
	ld.global.f32 	%f59, [%rd48];
	fma.rn.f32 	%f67, %f58, %f59, %f67;
$L__BB2_13:
	mad.lo.s32 	%r35, %r19, %r1, %r2;
	cvta.to.global.u64 	%rd49, %rd6;
	mul.wide.s32 	%rd50, %r35, 4;
	add.s64 	%rd51, %rd49, %rd50;
	st.global.f32 	[%rd51], %f67;
$L__BB2_14:
	ret;

}


// ===== COMPILED SASS (sm_100) =====

	.target	sm_100

	.elftype	@"ET_EXEC"


//--------------------- .note.nv.tkinfo           --------------------------
	.section	.note.nv.tkinfo,"",@"SHT_NOTE"
	.sectionflags	@"SHF_NOTE_NV_TKINFO"
	.tkinfo
        /*0018*/ 	.word	0x00000002
        /*0030*/ 	.string	""
        /*0030*/ 	.string	"ptxas"
        /*0030*/ 	.string	"Cuda compilation tools, release 13.0, V13.0.88"
        /*0030*/ 	.string	"Build cuda_13.0.r13.0/compiler.36424714_0"
        /*0030*/ 	.string	"-arch sm_100 -m 64 "



//--------------------- .note.nv.cuinfo           --------------------------
	.section	.note.nv.cuinfo,"",@"SHT_NOTE"
	.sectionflags	@"SHF_NOTE_NV_CUINFO"
        /*0018*/ 	.short	0x0002
        /*001a*/ 	.short	0x0064
        /*001c*/ 	.short	0x0082
	.zero		2


//--------------------- .nv.info                  --------------------------
	.section	.nv.info,"",@"SHT_CUDA_INFO"
	.align	4


	//----- nvinfo : EIATTR_REGCOUNT
	.align		4
        /*0000*/ 	.byte	0x04, 0x2f
        /*0002*/ 	.short	(.L_1 - .L_0)
	.align		4
.L_0:
        /*0004*/ 	.word	index@(_Z13row_wise_multPfS_S_iii)
        /*0008*/ 	.word	0x00000020


	//----- nvinfo : EIATTR_FRAME_SIZE
	.align		4
.L_1:
        /*000c*/ 	.byte	0x04, 0x11
        /*000e*/ 	.short	(.L_3 - .L_2)
	.align		4
.L_2:
        /*0010*/ 	.word	index@(_Z13row_wise_multPfS_S_iii)
        /*0014*/ 	.word	0x00000000


	//----- nvinfo : EIATTR_REGCOUNT
	.align		4
.L_3:
        /*0018*/ 	.byte	0x04, 0x2f
        /*001a*/ 	.short	(.L_5 - .L_4)
	.align		4
.L_4:
        /*001c*/ 	.word	index@(_Z16column_wise_multPfS_S_iii)
        /*0020*/ 	.word	0x00000020


	//----- nvinfo : EIATTR_FRAME_SIZE
	.align		4
.L_5:
        /*0024*/ 	.byte	0x04, 0x11
        /*0026*/ 	.short	(.L_7 - .L_6)
	.align		4
.L_6:
        /*0028*/ 	.word	index@(_Z16column_wise_multPfS_S_iii)
        /*002c*/ 	.word	0x00000000


	//----- nvinfo : EIATTR_REGCOUNT
	.align		4
.L_7:
        /*0030*/ 	.byte	0x04, 0x2f
        /*0032*/ 	.short	(.L_9 - .L_8)
	.align		4
.L_8:
        /*0034*/ 	.word	index@(_Z17element_wise_multPfS_S_iii)
        /*0038*/ 	.word	0x00000020


	//----- nvinfo : EIATTR_FRAME_SIZE
	.align		4
.L_9:
        /*003c*/ 	.byte	0x04, 0x11
        /*003e*/ 	.short	(.L_11 - .L_10)
	.align		4
.L_10:
        /*0040*/ 	.word	index@(_Z17element_wise_multPfS_S_iii)
        /*0044*/ 	.word	0x00000000


	//----- nvinfo : EIATTR_MIN_STACK_SIZE
	.align		4
.L_11:
        /*0048*/ 	.byte	0x04, 0x12
        /*004a*/ 	.short	(.L_13 - .L_12)
	.align		4
.L_12:
        /*004c*/ 	.word	index@(_Z17element_wise_multPfS_S_iii)
        /*0050*/ 	.word	0x00000000


	//----- nvinfo : EIATTR_MIN_STACK_SIZE
	.align		4
.L_13:
        /*0054*/ 	.byte	0x04, 0x12
        /*0056*/ 	.short	(.L_15 - .L_14)
	.align		4
.L_14:
        /*0058*/ 	.word	index@(_Z16column_wise_multPfS_S_iii)
        /*005c*/ 	.word	0x00000000


	//----- nvinfo : EIATTR_MIN_STACK_SIZE
	.align		4
.L_15:
        /*0060*/ 	.byte	0x04, 0x12
        /*0062*/ 	.short	(.L_17 - .L_16)
	.align		4
.L_16:
        /*0064*/ 	.word	index@(_Z13row_wise_multPfS_S_iii)
        /*0068*/ 	.word	0x00000000
.L_17:


//--------------------- .nv.compat                --------------------------
	.section	.nv.compat,"",@"SHT_CUDA_COMPAT_INFO"
	.align	4
        /*0000*/ 	.byte	0x02, 0x09, 0x00, 0x00, 0x02, 0x02, 0x01, 0x00, 0x02, 0x05, 0x05, 0x00, 0x03, 0x07, 0x01, 0x01
        /*0010*/ 	.byte	0x02, 0x03, 0x00, 0x00, 0x02, 0x06, 0x01, 0x00, 0x04, 0x0b, 0x08, 0x00, 0x09, 0x00, 0x00, 0x00
        /*0020*/ 	.byte	0x00, 0x00, 0x00, 0x00


//--------------------- .nv.info._Z17element_wise_multPfS_S_iii --------------------------
	.section	.nv.info._Z17element_wise_multPfS_S_iii,"",@"SHT_CUDA_INFO"
	.sectionflags	@""
	.align	4


	//----- nvinfo : EIATTR_CUDA_API_VERSION
	.align		4
        /*0000*/ 	.byte	0x04, 0x37
        /*0002*/ 	.short	(.L_19 - .L_18)
.L_18:
        /*0004*/ 	.word	0x00000082


	//----- nvinfo : EIATTR_KPARAM_INFO
	.align		4
.L_19:
        /*0008*/ 	.byte	0x04, 0x17
        /*000a*/ 	.short	(.L_21 - .L_20)
.L_20:
        /*000c*/ 	.word	0x00000000
        /*0010*/ 	.short	0x0005
        /*0012*/ 	.short	0x0020
        /*0014*/ 	.byte	0x00, 0xf0, 0x11, 0x00


	//----- nvinfo : EIATTR_KPARAM_INFO
	.align		4
.L_21:
        /*0018*/ 	.byte	0x04, 0x17
        /*001a*/ 	.short	(.L_23 - .L_22)
.L_22:
        /*001c*/ 	.word	0x00000000
        /*0020*/ 	.short	0x0004
        /*0022*/ 	.short	0x001c
        /*0024*/ 	.byte	0x00, 0xf0, 0x11, 0x00


	//----- nvinfo : EIATTR_KPARAM_INFO
	.align		4
.L_23:
        /*0028*/ 	.byte	0x04, 0x17
        /*002a*/ 	.short	(.L_25 - .L_24)
.L_24:
        /*002c*/ 	.word	0x00000000
        /*0030*/ 	.short	0x0003
        /*0032*/ 	.short	0x0018
        /*0034*/ 	.byte	0x00, 0xf0, 0x11, 0x00


	//----- nvinfo : EIATTR_KPARAM_INFO
	.align		4
.L_25:
        /*0038*/ 	.byte	0x04, 0x17
        /*003a*/ 	.short	(.L_27 - .L_26)
.L_26:
        /*003c*/ 	.word	0x00000000
        /*0040*/ 	.short	0x0002
        /*0042*/ 	.short	0x0010
        /*0044*/ 	.byte	0x00, 0xf5, 0x21, 0x00


	//----- nvinfo : EIATTR_KPARAM_INFO
	.align		4
.L_27:
        /*0048*/ 	.byte	0x04, 0x17
        /*004a*/ 	.short	(.L_29 - .L_28)
.L_28:
        /*004c*/ 	.word	0x00000000
        /*0050*/ 	.short	0x0001
        /*0052*/ 	.short	0x0008
        /*0054*/ 	.byte	0x00, 0xf5, 0x21, 0x00


	//----- nvinfo : EIATTR_KPARAM_INFO
	.align		4
.L_29:
        /*0058*/ 	.byte	0x04, 0x17
        /*005a*/ 	.short	(.L_31 - .L_30)
.L_30:
        /*005c*/ 	.word	0x00000000
        /*0060*/ 	.short	0x0000
        /*0062*/ 	.short	0x0000
        /*0064*/ 	.byte	0x00, 0xf5, 0x21, 0x00


	//----- nvinfo : EIATTR_SPARSE_MMA_MASK
	.align		4
.L_31:
        /*0068*/ 	.byte	0x03, 0x50
        /*006a*/ 	.short	0x0000


	//----- nvinfo : EIATTR_MAXREG_COUNT
	.align		4
        /*006c*/ 	.byte	0x03, 0x1b
        /*006e*/ 	.short	0x00ff


	//----- nvinfo : EIATTR_MERCURY_ISA_VERSION
	.align		4
        /*0070*/ 	.byte	0x03, 0x5f
        /*0072*/ 	.short	0x0101


	//----- nvinfo : EIATTR_VRC_CTA_INIT_COUNT
	.align		4
        /*0074*/ 	.byte	0x02, 0x4a
	.zero		1
	.zero		1


	//----- nvinfo : EIATTR_EXIT_INSTR_OFFSETS
	.align		4
        /*0078*/ 	.byte	0x04, 0x1c
        /*007a*/ 	.short	(.L_33 - .L_32)


	//   ....[0]....
.L_32:
        /*007c*/ 	.word	0x000000d0


	//   ....[1]....
        /*0080*/ 	.word	0x000008f0


	//----- nvinfo : EIATTR_CBANK_PARAM_SIZE
	.align		4
.L_33:
        /*0084*/ 	.byte	0x03, 0x19
        /*0086*/ 	.short	0x0024


	//----- nvinfo : EIATTR_PARAM_CBANK
	.align		4
        /*0088*/ 	.byte	0x04, 0x0a
        /*008a*/ 	.short	(.L_35 - .L_34)
	.align		4
.L_34:
        /*008c*/ 	.word	index@(.nv.constant0._Z17element_wise_multPfS_S_iii)
        /*0090*/ 	.short	0x0380
        /*0092*/ 	.short	0x0024


	//----- nvinfo : EIATTR_SW_WAR
	.align		4
.L_35:
        /*0094*/ 	.byte	0x04, 0x36
        /*0096*/ 	.short	(.L_37 - .L_36)
.L_36:
        /*0098*/ 	.word	0x00000008
.L_37:


//--------------------- .nv.info._Z16column_wise_multPfS_S_iii --------------------------
	.section	.nv.info._Z16column_wise_multPfS_S_iii,"",@"SHT_CUDA_INFO"
	.sectionflags	@""
	.align	4


	//----- nvinfo : EIATTR_CUDA_API_VERSION
	.align		4
        /*0000*/ 	.byte	0x04, 0x37
        /*0002*/ 	.short	(.L_39 - .L_38)
.L_38:
        /*0004*/ 	.word	0x00000082


	//----- nvinfo : EIATTR_KPARAM_INFO
	.align		4
.L_39:
        /*0008*/ 	.byte	0x04, 0x17
        /*000a*/ 	.short	(.L_41 - .L_40)
.L_40:
        /*000c*/ 	.word	0x00000000
        /*0010*/ 	.short	0x0005
        /*0012*/ 	.short	0x0020
        /*0014*/ 	.byte	0x00, 0xf0, 0x11, 0x00


	//----- nvinfo : EIATTR_KPARAM_INFO
	.align		4
.L_41:
        /*0018*/ 	.byte	0x04, 0x17
        /*001a*/ 	.short	(.L_43 - .L_42)
.L_42:
        /*001c*/ 	.word	0x00000000
        /*0020*/ 	.short	0x0004
        /*0022*/ 	.short	0x001c
        /*0024*/ 	.byte	0x00, 0xf0, 0x11, 0x00


	//----- nvinfo : EIATTR_KPARAM_INFO
	.align		4
.L_43:
        /*0028*/ 	.byte	0x04, 0x17
        /*002a*/ 	.short	(.L_45 - .L_44)
.L_44:
        /*002c*/ 	.word	0x00000000
        /*0030*/ 	.short	0x0003
        /*0032*/ 	.short	0x0018
        /*0034*/ 	.byte	0x00, 0xf0, 0x11, 0x00


	//----- nvinfo : EIATTR_KPARAM_INFO
	.align		4
.L_45:
        /*0038*/ 	.byte	0x04, 0x17
        /*003a*/ 	.short	(.L_47 - .L_46)
.L_46:
        /*003c*/ 	.word	0x00000000
        /*0040*/ 	.short	0x0002
        /*0042*/ 	.short	0x0010
        /*0044*/ 	.byte	0x00, 0xf5, 0x21, 0x00


	//----- nvinfo : EIATTR_KPARAM_INFO
	.align		4
.L_47:
        /*0048*/ 	.byte	0x04, 0x17
        /*004a*/ 	.short	(.L_49 - .L_48)
.L_48:
        /*004c*/ 	.word	0x00000000
        /*0050*/ 	.short	0x0001
        /*0052*/ 	.short	0x0008
        /*0054*/ 	.byte	0x00, 0xf5, 0x21, 0x00


	//----- nvinfo : EIATTR_KPARAM_INFO
	.align		4
.L_49:
        /*0058*/ 	.byte	0x04, 0x17
        /*005a*/ 	.short	(.L_51 - .L_50)
.L_50:
        /*005c*/ 	.word	0x00000000
        /*0060*/ 	.short	0x0000
        /*0062*/ 	.short	0x0000
        /*0064*/ 	.byte	0x00, 0xf5, 0x21, 0x00


	//----- nvinfo : EIATTR_SPARSE_MMA_MASK
	.align		4
.L_51:
        /*0068*/ 	.byte	0x03, 0x50
        /*006a*/ 	.short	0x0000


	//----- nvinfo : EIATTR_MAXREG_COUNT
	.align		4
        /*006c*/ 	.byte	0x03, 0x1b
        /*006e*/ 	.short	0x00ff


	//----- nvinfo : EIATTR_MERCURY_ISA_VERSION
	.align		4
        /*0070*/ 	.byte	0x03, 0x5f
        /*0072*/ 	.short	0x0101


	//----- nvinfo : EIATTR_VRC_CTA_INIT_COUNT
	.align		4
        /*0074*/ 	.byte	0x02, 0x4a
	.zero		1
	.zero		1


	//----- nvinfo : EIATTR_EXIT_INSTR_OFFSETS
	.align		4
        /*0078*/ 	.byte	0x04, 0x1c
        /*007a*/ 	.short	(.L_53 - .L_52)


	//   ....[0]....
.L_52:
        /*007c*/ 	.word	0x00000090


	//   ....[1]....
        /*0080*/ 	.word	0x00000960


	//   ....[2]....
        /*0084*/ 	.word	0x00000b40


	//   ....[3]....
        /*0088*/ 	.word	0x00000c40


	//   ....[4]....
        /*008c*/ 	.word	0x00000d00


	//   ....[5]....
        /*0090*/ 	.word	0x00000d50


	//----- nvinfo : EIATTR_CBANK_PARAM_SIZE
	.align		4
.L_53:
        /*0094*/ 	.byte	0x03, 0x19
        /*0096*/ 	.short	0x0024


	//----- nvinfo : EIATTR_PARAM_CBANK
	.align		4
        /*0098*/ 	.byte	0x04, 0x0a
        /*009a*/ 	.short	(.L_55 - .L_54)
	.align		4
.L_54:
        /*009c*/ 	.word	index@(.nv.constant0._Z16column_wise_multPfS_S_iii)
        /*00a0*/ 	.short	0x0380
        /*00a2*/ 	.short	0x0024


	//----- nvinfo : EIATTR_SW_WAR
	.align		4
.L_55:
        /*00a4*/ 	.byte	0x04, 0x36
        /*00a6*/ 	.short	(.L_57 - .L_56)
.L_56:
        /*00a8*/ 	.word	0x00000008
.L_57:


//--------------------- .nv.info._Z13row_wise_multPfS_S_iii --------------------------
	.section	.nv.info._Z13row_wise_multPfS_S_iii,"",@"SHT_CUDA_INFO"
	.sectionflags	@""
	.align	4


	//----- nvinfo : EIATTR_CUDA_API_VERSION
	.align		4
        /*0000*/ 	.byte	0x04, 0x37
        /*0002*/ 	.short	(.L_59 - .L_58)
.L_58:
        /*0004*/ 	.word	0x00000082


	//----- nvinfo : EIATTR_KPARAM_INFO
	.align		4
.L_59:
        /*0008*/ 	.byte	0x04, 0x17
        /*000a*/ 	.short	(.L_61 - .L_60)
.L_60:
        /*000c*/ 	.word	0x00000000
        /*0010*/ 	.short	0x0005
        /*0012*/ 	.short	0x0020
        /*0014*/ 	.byte	0x00, 0xf0, 0x11, 0x00


	//----- nvinfo : EIATTR_KPARAM_INFO
	.align		4
.L_61:
        /*0018*/ 	.byte	0x04, 0x17
        /*001a*/ 	.short	(.L_63 - .L_62)
.L_62:
        /*001c*/ 	.word	0x00000000
        /*0020*/ 	.short	0x0004
        /*0022*/ 	.short	0x001c
        /*0024*/ 	.byte	0x00, 0xf0, 0x11, 0x00


	//----- nvinfo : EIATTR_KPARAM_INFO
	.align		4
.L_63:
        /*0028*/ 	.byte	0x04, 0x17
        /*002a*/ 	.short	(.L_65 - .L_64)
.L_64:
        /*002c*/ 	.word	0x00000000
        /*0030*/ 	.short	0x0003
        /*0032*/ 	.short	0x0018
        /*0034*/ 	.byte	0x00, 0xf0, 0x11, 0x00


	//----- nvinfo : EIATTR_KPARAM_INFO
	.align		4
.L_65:
        /*0038*/ 	.byte	0x04, 0x17
        /*003a*/ 	.short	(.L_67 - .L_66)
.L_66:
        /*003c*/ 	.word	0x00000000
        /*0040*/ 	.short	0x0002
        /*0042*/ 	.short	0x0010
        /*0044*/ 	.byte	0x00, 0xf5, 0x21, 0x00


	//----- nvinfo : EIATTR_KPARAM_INFO
	.align		4
.L_67:
        /*0048*/ 	.byte	0x04, 0x17
        /*004a*/ 	.short	(.L_69 - .L_68)
.L_68:
        /*004c*/ 	.word	0x00000000
        /*0050*/ 	.short	0x0001
        /*0052*/ 	.short	0x0008
        /*0054*/ 	.byte	0x00, 0xf5, 0x21, 0x00


	//----- nvinfo : EIATTR_KPARAM_INFO
	.align		4
.L_69:
        /*0058*/ 	.byte	0x04, 0x17
        /*005a*/ 	.short	(.L_71 - .L_70)
.L_70:
        /*005c*/ 	.word	0x00000000
        /*0060*/ 	.short	0x0000
        /*0062*/ 	.short	0x0000
        /*0064*/ 	.byte	0x00, 0xf5, 0x21, 0x00


	//----- nvinfo : EIATTR_SPARSE_MMA_MASK
	.align		4
.L_71:
        /*0068*/ 	.byte	0x03, 0x50
        /*006a*/ 	.short	0x0000


	//----- nvinfo : EIATTR_MAXREG_COUNT
	.align		4
        /*006c*/ 	.byte	0x03, 0x1b
        /*006e*/ 	.short	0x00ff


	//----- nvinfo : EIATTR_MERCURY_ISA_VERSION
	.align		4
        /*0070*/ 	.byte	0x03, 0x5f
        /*0072*/ 	.short	0x0101


	//----- nvinfo : EIATTR_VRC_CTA_INIT_COUNT
	.align		4
        /*0074*/ 	.byte	0x02, 0x4a
	.zero		1
	.zero		1


	//----- nvinfo : EIATTR_EXIT_INSTR_OFFSETS
	.align		4
        /*0078*/ 	.byte	0x04, 0x1c
        /*007a*/ 	.short	(.L_73 - .L_72)


	//   ....[0]....
.L_72:
        /*007c*/ 	.word	0x000000a0


	//   ....[1]....
        /*0080*/ 	.word	0x00000ac0


	//   ....[2]....
        /*0084*/ 	.word	0x00000c40


	//   ....[3]....
        /*0088*/ 	.word	0x00000d20


	//   ....[4]....
        /*008c*/ 	.word	0x00000e10


	//   ....[5]....
        /*0090*/ 	.word	0x00000e70


	//----- nvinfo : EIATTR_CBANK_PARAM_SIZE
	.align		4
.L_73:
        /*0094*/ 	.byte	0x03, 0x19
        /*0096*/ 	.short	0x0024


	//----- nvinfo : EIATTR_PARAM_CBANK
	.align		4
        /*0098*/ 	.byte	0x04, 0x0a
        /*009a*/ 	.short	(.L_75 - .L_74)
	.align		4
.L_74:
        /*009c*/ 	.word	index@(.nv.constant0._Z13row_wise_multPfS_S_iii)
        /*00a0*/ 	.short	0x0380
        /*00a2*/ 	.short	0x0024


	//----- nvinfo : EIATTR_SW_WAR
	.align		4
.L_75:
        /*00a4*/ 	.byte	0x04, 0x36
        /*00a6*/ 	.short	(.L_77 - .L_76)
.L_76:
        /*00a8*/ 	.word	0x00000008
.L_77:


//--------------------- .nv.callgraph             --------------------------
	.section	.nv.callgraph,"",@"SHT_CUDA_CALLGRAPH"
	.align	4
	.sectionentsize	8
	.align		4
        /*0000*/ 	.word	0x00000000
	.align		4
        /*0004*/ 	.word	0xffffffff
	.align		4
        /*0008*/ 	.word	0x00000000
	.align		4
        /*000c*/ 	.word	0xfffffffe
	.align		4
        /*0010*/ 	.word	0x00000000
	.align		4
        /*0014*/ 	.word	0xfffffffd
	.align		4
        /*0018*/ 	.word	0x00000000
	.align		4
        /*001c*/ 	.word	0xfffffffc


//--------------------- .text._Z17element_wise_multPfS_S_iii --------------------------
	.section	.text._Z17element_wise_multPfS_S_iii,"ax",@progbits
	.align	128
        .global         _Z17element_wise_multPfS_S_iii
        .type           _Z17element_wise_multPfS_S_iii,@function
        .size           _Z17element_wise_multPfS_S_iii,(.L_x_26 - _Z17element_wise_multPfS_S_iii)
        .other          _Z17element_wise_multPfS_S_iii,@"STO_CUDA_ENTRY STV_DEFAULT"
_Z17element_wise_multPfS_S_iii:
.text._Z17element_wise_multPfS_S_iii:
[----:B------:R-:W-:Y:S01]  /*0000*/  LDC R1, c[0x0][0x37c] ;  /* 0x0000df00ff017b82 */ /* 0x000fe20000000800 */
[----:B------:R-:W0:Y:S07]  /*0010*/  S2R R5, SR_TID.X ;  /* 0x0000000000057919 */ /* 0x000e2e0000002100 */
[----:B------:R-:W1:Y:S01]  /*0020*/  LDC R16, c[0x0][0x364] ;  /* 0x0000d900ff107b82 */ /* 0x000e620000000800 */
[----:B------:R-:W2:Y:S01]  /*0030*/  LDCU UR6, c[0x0][0x398] ;  /* 0x00007300ff0677ac */ /* 0x000ea20008000800 */
[----:B------:R-:W1:Y:S06]  /*0040*/  S2R R3, SR_TID.Y ;  /* 0x0000000000037919 */ /* 0x000e6c0000002200 */
[----:B------:R-:W0:Y:S08]  /*0050*/  S2UR UR5, SR_CTAID.X ;  /* 0x00000000000579c3 */ /* 0x000e300000002500 */
[----:B------:R-:W0:Y:S08]  /*0060*/  LDC R0, c[0x0][0x360] ;  /* 0x0000d800ff007b82 */ /* 0x000e300000000800 */
[----:B------:R-:W1:Y:S08]  /*0070*/  S2UR UR4, SR_CTAID.Y ;  /* 0x00000000000479c3 */ /* 0x000e700000002600 */
[----:B------:R-:W3:Y:S01]  /*0080*/  LDC R17, c[0x0][0x3a0] ;  /* 0x0000e800ff117b82 */ /* 0x000ee20000000800 */
[----:B0-----:R-:W-:-:S02]  /*0090*/  IMAD R0, R0, UR5, R5 ;  /* 0x0000000500007c24 */ /* 0x001fc4000f8e0205 */
[----:B-1----:R-:W-:-:S03]  /*00a0*/  IMAD R16, R16, UR4, R3 ;  /* 0x0000000410107c24 */ /* 0x002fc6000f8e0203 */
[----:B---3--:R-:W-:-:S04]  /*00b0*/  ISETP.GE.AND P0, PT, R0, R17, PT ;  /* 0x000000110000720c */ /* 0x008fc80003f06270 */
[----:B--2---:R-:W-:-:S13]  /*00c0*/  ISETP.GE.OR P0, PT, R16, UR6, P0 ;  /* 0x0000000610007c0c */ /* 0x004fda0008706670 */
[----:B------:R-:W-:Y:S05]  /*00d0*/  @P0 EXIT ;  /* 0x000000000000094d */ /* 0x000fea0003800000 */
[----:B------:R-:W0:Y:S01]  /*00e0*/  LDC R19, c[0x0][0x39c] ;  /* 0x0000e700ff137b82 */ /* 0x000e220000000800 */
[----:B------:R-:W1:Y:S01]  /*00f0*/  LDCU.64 UR4, c[0x0][0x358] ;  /* 0x00006b00ff0477ac */ /* 0x000e620008000a00 */
[----:B------:R-:W-:Y:S01]  /*0100*/  HFMA2 R24, -RZ, RZ, 0, 0 ;  /* 0x00000000ff187431 */ /* 0x000fe200000001ff */
[----:B0-----:R-:W-:-:S13]  /*0110*/  ISETP.GE.AND P0, PT, R19, 0x1, PT ;  /* 0x000000011300780c */ /* 0x001fda0003f06270 */
[----:B-1----:R-:W-:Y:S05]  /*0120*/  @!P0 BRA `(.L_x_0) ;  /* 0x0000000400e08947 */ /* 0x002fea0003800000 */
[C---:B------:R-:W-:Y:S01]  /*0130*/  ISETP.GE.U32.AND P1, PT, R19.reuse, 0x8, PT ;  /* 0x000000081300780c */ /* 0x040fe20003f26070 */
[----:B------:R-:W-:Y:S01]  /*0140*/  IMAD R20, R16, R19, RZ ;  /* 0x0000001310147224 */ /* 0x000fe200078e02ff */
[----:B------:R-:W-:Y:S02]  /*0150*/  LOP3.LUT R27, R19, 0x7, RZ, 0xc0, !PT ;  /* 0x00000007131b7812 */ /* 0x000fe400078ec0ff */
[----:B------:R-:W-:Y:S02]  /*0160*/  MOV R24, RZ ;  /* 0x000000ff00187202 */ /* 0x000fe40000000f00 */
[----:B------:R-:W-:Y:S02]  /*0170*/  ISETP.NE.AND P0, PT, R27, RZ, PT ;  /* 0x000000ff1b00720c */ /* 0x000fe40003f05270 */
[----:B------:R-:W-:-:S05]  /*0180*/  MOV R21, RZ ;  /* 0x000000ff00157202 */ /* 0x000fca0000000f00 */
[----:B------:R-:W-:Y:S06]  /*0190*/  @!P1 BRA `(.L_x_1) ;  /* 0x0000000000c49947 */ /* 0x000fec0003800000 */
[----:B------:R-:W0:Y:S01]  /*01a0*/  LDC.64 R2, c[0x0][0x380] ;  /* 0x0000e000ff027b82 */ /* 0x000e220000000a00 */
[----:B------:R-:W-:Y:S02]  /*01b0*/  LOP3.LUT R21, R19, 0x7ffffff8, RZ, 0xc0, !PT ;  /* 0x7ffffff813157812 */ /* 0x000fe400078ec0ff */
[----:B------:R-:W-:Y:S02]  /*01c0*/  MOV R24, RZ ;  /* 0x000000ff00187202 */ /* 0x000fe40000000f00 */
[----:B------:R-:W-:Y:S02]  /*01d0*/  MOV R18, R0 ;  /* 0x0000000000127202 */ /* 0x000fe40000000f00 */
[----:B------:R-:W-:Y:S01]  /*01e0*/  IADD3 R22, PT, PT, -R21, RZ, RZ ;  /* 0x000000ff15167210 */ /* 0x000fe20007ffe1ff */
[----:B0-----:R-:W-:-:S03]  /*01f0*/  IMAD.WIDE.U32 R2, R20, 0x4, R2 ;  /* 0x0000000414027825 */ /* 0x001fc600078e0002 */
[----:B------:R-:W-:-:S04]  /*0200*/  IADD3 R4, P1, PT, R2, 0x10, RZ ;  /* 0x0000001002047810 */ /* 0x000fc80007f3e0ff */
[----:B------:R-:W-:-:S09]  /*0210*/  IADD3.X R5, PT, PT, RZ, R3, RZ, P1, !PT ;  /* 0x00000003ff057210 */ /* 0x000fd20000ffe4ff */
.L_x_2:
[----:B------:R-:W0:Y:S01]  /*0220*/  LDC.64 R14, c[0x0][0x388] ;  /* 0x0000e200ff0e7b82 */ /* 0x000e220000000a00 */
[----:B------:R-:W-:Y:S02]  /*0230*/  MOV R2, R4 ;  /* 0x0000000400027202 */ /* 0x000fe40000000f00 */
[----:B------:R-:W-:-:S05]  /*0240*/  MOV R3, R5 ;  /* 0x0000000500037202 */ /* 0x000fca0000000f00 */
[----:B------:R-:W2:Y:S04]  /*0250*/  LDG.E R25, desc[UR4][R2.64+-0x10] ;  /* 0xfffff00402197981 */ /* 0x000ea8000c1e1900 */
[----:B------:R-:W3:Y:S04]  /*0260*/  LDG.E R23, desc[UR4][R2.64+-0xc] ;  /* 0xfffff40402177981 */ /* 0x000ee8000c1e1900 */
[----:B------:R-:W4:Y:S04]  /*0270*/  LDG.E R29, desc[UR4][R2.64+-0x8] ;  /* 0xfffff804021d7981 */ /* 0x000f28000c1e1900 */
[----:B------:R-:W5:Y:S01]  /*0280*/  LDG.E R28, desc[UR4][R2.64+-0x4] ;  /* 0xfffffc04021c7981 */ /* 0x000f62000c1e1900 */
[----:B0-----:R-:W-:-:S05]  /*0290*/  IMAD.WIDE R14, R18, 0x4, R14 ;  /* 0x00000004120e7825 */ /* 0x001fca00078e020e */
[----:B------:R0:W2:Y:S01]  /*02a0*/  LDG.E R26, desc[UR4][R14.64] ;  /* 0x000000040e1a7981 */ /* 0x0000a2000c1e1900 */
[----:B------:R-:W-:-:S04]  /*02b0*/  IMAD.WIDE R12, R17, 0x4, R14 ;  /* 0x00000004110c7825 */ /* 0x000fc800078e020e */
[C---:B------:R-:W-:Y:S02]  /*02c0*/  IMAD.WIDE R4, R17.reuse, 0x4, R12 ;  /* 0x0000000411047825 */ /* 0x040fe400078e020c */
[----:B------:R-:W3:Y:S02]  /*02d0*/  LDG.E R12, desc[UR4][R12.64] ;  /* 0x000000040c0c7981 */ /* 0x000ee4000c1e1900 */
[C---:B------:R-:W-:Y:S02]  /*02e0*/  IMAD.WIDE R8, R17.reuse, 0x4, R4 ;  /* 0x0000000411087825 */ /* 0x040fe400078e0204 */
[----:B------:R-:W4:Y:S02]  /*02f0*/  LDG.E R4, desc[UR4][R4.64] ;  /* 0x0000000404047981 */ /* 0x000f24000c1e1900 */
[C---:B------:R-:W-:Y:S02]  /*0300*/  IMAD.WIDE R6, R17.reuse, 0x4, R8 ;  /* 0x0000000411067825 */ /* 0x040fe400078e0208 */
[----:B------:R-:W5:Y:S02]  /*0310*/  LDG.E R8, desc[UR4][R8.64] ;  /* 0x0000000408087981 */ /* 0x000f64000c1e1900 */
[----:B------:R-:W-:-:S02]  /*0320*/  IMAD.WIDE R10, R17, 0x4, R6 ;  /* 0x00000004110a7825 */ /* 0x000fc400078e0206 */
[----:B------:R-:W5:Y:S04]  /*0330*/  LDG.E R5, desc[UR4][R2.64] ;  /* 0x0000000402057981 */ /* 0x000f68000c1e1900 */
[----:B------:R-:W5:Y:S01]  /*0340*/  LDG.E R6, desc[UR4][R6.64] ;  /* 0x0000000406067981 */ /* 0x000f62000c1e1900 */
[----:B0-----:R-:W-:-:S03]  /*0350*/  IMAD.WIDE R14, R17, 0x4, R10 ;  /* 0x00000004110e7825 */ /* 0x001fc600078e020a */
[----:B------:R-:W5:Y:S04]  /*0360*/  LDG.E R10, desc[UR4][R10.64] ;  /* 0x000000040a0a7981 */ /* 0x000f68000c1e1900 */
[----:B------:R-:W5:Y:S04]  /*0370*/  LDG.E R13, desc[UR4][R14.64] ;  /* 0x000000040e0d7981 */ /* 0x000f68000c1e1900 */
[----:B------:R-:W5:Y:S04]  /*0380*/  LDG.E R7, desc[UR4][R2.64+0x4] ;  /* 0x0000040402077981 */ /* 0x000f68000c1e1900 */
[----:B------:R-:W5:Y:S01]  /*0390*/  LDG.E R9, desc[UR4][R2.64+0xc] ;  /* 0x00000c0402097981 */ /* 0x000f62000c1e1900 */
[----:B--2---:R-:W-:Y:S01]  /*03a0*/  FFMA R26, R25, R26, R24 ;  /* 0x0000001a191a7223 */ /* 0x004fe20000000018 */
[----:B------:R-:W-:-:S02]  /*03b0*/  IMAD.WIDE R24, R17, 0x4, R14 ;  /* 0x0000000411187825 */ /* 0x000fc400078e020e */
[----:B------:R-:W2:Y:S04]  /*03c0*/  LDG.E R14, desc[UR4][R2.64+0x8] ;  /* 0x00000804020e7981 */ /* 0x000ea8000c1e1900 */
[----:B------:R-:W2:Y:S01]  /*03d0*/  LDG.E R24, desc[UR4][R24.64] ;  /* 0x0000000418187981 */ /* 0x000ea2000c1e1900 */
[----:B---3--:R-:W-:Y:S01]  /*03e0*/  FFMA R12, R23, R12, R26 ;  /* 0x0000000c170c7223 */ /* 0x008fe2000000001a */
[----:B------:R-:W-:-:S03]  /*03f0*/  IADD3 R22, PT, PT, R22, 0x8, RZ ;  /* 0x0000000816167810 */ /* 0x000fc60007ffe0ff */
[----:B----4-:R-:W-:Y:S01]  /*0400*/  FFMA R29, R29, R4, R12 ;  /* 0x000000041d1d7223 */ /* 0x010fe2000000000c */
[----:B------:R-:W-:-:S03]  /*0410*/  ISETP.NE.AND P1, PT, R22, RZ, PT ;  /* 0x000000ff1600720c */ /* 0x000fc60003f25270 */
[----:B-----5:R-:W-:Y:S01]  /*0420*/  FFMA R8, R28, R8, R29 ;  /* 0x000000081c087223 */ /* 0x020fe2000000001d */
[----:B------:R-:W-:-:S03]  /*0430*/  IADD3 R4, P2, PT, R2, 0x20, RZ ;  /* 0x0000002002047810 */ /* 0x000fc60007f5e0ff */
[----:B------:R-:W-:Y:S01]  /*0440*/  FFMA R6, R5, R6, R8 ;  /* 0x0000000605067223 */ /* 0x000fe20000000008 */
[----:B------:R-:W-:Y:S02]  /*0450*/  IADD3.X R5, PT, PT, RZ, R3, RZ, P2, !PT ;  /* 0x00000003ff057210 */ /* 0x000fe400017fe4ff */
[----:B------:R-:W-:Y:S01]  /*0460*/  LEA R18, R17, R18, 0x3 ;  /* 0x0000001211127211 */ /* 0x000fe200078e18ff */
[----:B------:R-:W-:-:S04]  /*0470*/  FFMA R7, R7, R10, R6 ;  /* 0x0000000a07077223 */ /* 0x000fc80000000006 */
[----:B--2---:R-:W-:-:S04]  /*0480*/  FFMA R14, R14, R13, R7 ;  /* 0x0000000d0e0e7223 */ /* 0x004fc80000000007 */
[----:B------:R-:W-:Y:S01]  /*0490*/  FFMA R24, R9, R24, R14 ;  /* 0x0000001809187223 */ /* 0x000fe2000000000e */
[----:B------:R-:W-:Y:S06]  /*04a0*/  @P1 BRA `(.L_x_2) ;  /* 0xfffffffc005c1947 */ /* 0x000fec000383ffff */
.L_x_1:
[----:B------:R-:W-:Y:S05]  /*04b0*/  @!P0 BRA `(.L_x_0) ;  /* 0x0000000000fc8947 */ /* 0x000fea0003800000 */
[----:B------:R-:W-:Y:S02]  /*04c0*/  ISETP.GE.U32.AND P1, PT, R27, 0x4, PT ;  /* 0x000000041b00780c */ /* 0x000fe40003f26070 */
[----:B------:R-:W-:-:S04]  /*04d0*/  LOP3.LUT R14, R19, 0x3, RZ, 0xc0, !PT ;  /* 0x00000003130e7812 */ /* 0x000fc800078ec0ff */
[----:B------:R-:W-:-:S07]  /*04e0*/  ISETP.NE.AND P0, PT, R14, RZ, PT ;  /* 0x000000ff0e00720c */ /* 0x000fce0003f05270 */
[----:B------:R-:W-:Y:S06]  /*04f0*/  @!P1 BRA `(.L_x_3) ;  /* 0x00000000006c9947 */ /* 0x000fec0003800000 */
[----:B------:R-:W0:Y:S01]  /*0500*/  LDC.64 R4, c[0x0][0x388] ;  /* 0x0000e200ff047b82 */ /* 0x000e220000000a00 */
[----:B------:R-:W1:Y:S01]  /*0510*/  LDCU.64 UR6, c[0x0][0x380] ;  /* 0x00007000ff0677ac */ /* 0x000e620008000a00 */
[----:B------:R-:W-:Y:S01]  /*0520*/  IMAD R7, R21, R17, R0 ;  /* 0x0000001115077224 */ /* 0x000fe200078e0200 */
[CC--:B------:R-:W-:Y:S02]  /*0530*/  IADD3 R3, PT, PT, R20.reuse, R21.reuse, RZ ;  /* 0x0000001514037210 */ /* 0x0c0fe40007ffe0ff */
[----:B------:R-:W-:-:S03]  /*0540*/  IADD3 R8, P1, PT, R20, R21, RZ ;  /* 0x0000001514087210 */ /* 0x000fc60007f3e0ff */
[----:B------:R-:W2:Y:S01]  /*0550*/  LDC.64 R12, c[0x0][0x380] ;  /* 0x0000e000ff0c7b82 */ /* 0x000ea20000000a00 */
[----:B0-----:R-:W-:-:S04]  /*0560*/  IMAD.WIDE R4, R7, 0x4, R4 ;  /* 0x0000000407047825 */ /* 0x001fc800078e0204 */
[----:B------:R-:W-:Y:S02]  /*0570*/  IMAD.WIDE R6, R17, 0x4, R4 ;  /* 0x0000000411067825 */ /* 0x000fe400078e0204 */
[----:B------:R-:W3:Y:S02]  /*0580*/  LDG.E R4, desc[UR4][R4.64] ;  /* 0x0000000404047981 */ /* 0x000ee4000c1e1900 */
[----:B--2---:R-:W-:Y:S01]  /*0590*/  IMAD.WIDE.U32 R12, R3, 0x4, R12 ;  /* 0x00000004030c7825 */ /* 0x004fe200078e000c */
[----:B------:R-:W-:Y:S02]  /*05a0*/  IADD3.X R3, PT, PT, RZ, RZ, RZ, P1, !PT ;  /* 0x000000ffff037210 */ /* 0x000fe40000ffe4ff */
[----:B-1----:R-:W-:-:S03]  /*05b0*/  LEA R2, P1, R8, UR6, 0x2 ;  /* 0x0000000608027c11 */ /* 0x002fc6000f8210ff */
[----:B------:R-:W3:Y:S01]  /*05c0*/  LDG.E R13, desc[UR4][R12.64] ;  /* 0x000000040c0d7981 */ /* 0x000ee2000c1e1900 */
[----:B------:R-:W-:Y:S01]  /*05d0*/  LEA.HI.X R3, R8, UR7, R3, 0x2, P1 ;  /* 0x0000000708037c11 */ /* 0x000fe200088f1403 */
[C---:B------:R-:W-:Y:S02]  /*05e0*/  IMAD.WIDE R8, R17.reuse, 0x4, R6 ;  /* 0x0000000411087825 */ /* 0x040fe400078e0206 */
[----:B------:R-:W2:Y:S04]  /*05f0*/  LDG.E R6, desc[UR4][R6.64] ;  /* 0x0000000406067981 */ /* 0x000ea8000c1e1900 */
[----:B------:R-:W2:Y:S01]  /*0600*/  LDG.E R15, desc[UR4][R2.64+0x4] ;  /* 0x00000404020f7981 */ /* 0x000ea2000c1e1900 */
[----:B------:R-:W-:-:S03]  /*0610*/  IMAD.WIDE R10, R17, 0x4, R8 ;  /* 0x00000004110a7825 */ /* 0x000fc600078e0208 */
[----:B------:R-:W4:Y:S04]  /*0620*/  LDG.E R22, desc[UR4][R8.64] ;  /* 0x0000000408167981 */ /* 0x000f28000c1e1900 */
[----:B------:R-:W4:Y:S04]  /*0630*/  LDG.E R18, desc[UR4][R2.64+0x8] ;  /* 0x0000080402127981 */ /* 0x000f28000c1e1900 */
[----:B------:R-:W5:Y:S04]  /*0640*/  LDG.E R26, desc[UR4][R2.64+0xc] ;  /* 0x00000c04021a7981 */ /* 0x000f68000c1e1900 */
[----:B------:R-:W5:Y:S01]  /*0650*/  LDG.E R10, desc[UR4][R10.64] ;  /* 0x000000040a0a7981 */ /* 0x000f62000c1e1900 */
[----:B------:R-:W-:Y:S01]  /*0660*/  IADD3 R21, PT, PT, R21, 0x4, RZ ;  /* 0x0000000415157810 */ /* 0x000fe20007ffe0ff */
[----:B---3--:R-:W-:-:S04]  /*0670*/  FFMA R24, R13, R4, R24 ;  /* 0x000000040d187223 */ /* 0x008fc80000000018 */
[----:B--2---:R-:W-:-:S04]  /*0680*/  FFMA R15, R15, R6, R24 ;  /* 0x000000060f0f7223 */ /* 0x004fc80000000018 */
[----:B----4-:R-:W-:-:S04]  /*0690*/  FFMA R15, R18, R22, R15 ;  /* 0x00000016120f7223 */ /* 0x010fc8000000000f */
[----:B-----5:R-:W-:-:S07]  /*06a0*/  FFMA R24, R26, R10, R15 ;  /* 0x0000000a1a187223 */ /* 0x020fce000000000f */
.L_x_3:
[----:B------:R-:W-:Y:S05]  /*06b0*/  @!P0 BRA `(.L_x_0) ;  /* 0x00000000007c8947 */ /* 0x000fea0003800000 */
[----:B------:R-:W-:Y:S01]  /*06c0*/  ISETP.NE.AND P1, PT, R14, 0x1, PT ;  /* 0x000000010e00780c */ /* 0x000fe20003f25270 */
[----:B------:R-:W0:Y:S01]  /*06d0*/  LDC.64 R10, c[0x0][0x380] ;  /* 0x0000e000ff0a7b82 */ /* 0x000e220000000a00 */
[----:B------:R-:W-:-:S04]  /*06e0*/  LOP3.LUT R19, R19, 0x1, RZ, 0xc0, !PT ;  /* 0x0000000113137812 */ /* 0x000fc800078ec0ff */
[----:B------:R-:W-:-:S03]  /*06f0*/  ISETP.NE.U32.AND P0, PT, R19, 0x1, PT ;  /* 0x000000011300780c */ /* 0x000fc60003f05070 */
[----:B------:R-:W1:Y:S04]  /*0700*/  LDC.64 R8, c[0x0][0x388] ;  /* 0x0000e200ff087b82 */ /* 0x000e680000000a00 */
[CC--:B------:R-:W-:Y:S02]  /*0710*/  @P1 IADD3 R13, PT, PT, R20.reuse, R21.reuse, RZ ;  /* 0x00000015140d1210 */ /* 0x0c0fe40007ffe0ff */
[----:B------:R-:W-:Y:S02]  /*0720*/  @P1 IADD3 R12, P2, PT, R20, R21, RZ ;  /* 0x00000015140c1210 */ /* 0x000fe40007f5e0ff */
[----:B------:R-:W2:Y:S02]  /*0730*/  @P1 LDC.64 R2, c[0x0][0x380] ;  /* 0x0000e000ff021b82 */ /* 0x000ea40000000a00 */
[----:B------:R-:W-:-:S06]  /*0740*/  @P1 IADD3.X R14, PT, PT, RZ, RZ, RZ, P2, !PT ;  /* 0x000000ffff0e1210 */ /* 0x000fcc00017fe4ff */
[----:B------:R-:W3:Y:S01]  /*0750*/  LDC.64 R4, c[0x0][0x380] ;  /* 0x0000e000ff047b82 */ /* 0x000ee20000000a00 */
[----:B0-----:R-:W-:-:S04]  /*0760*/  @P1 IMAD.WIDE.U32 R10, R13, 0x4, R10 ;  /* 0x000000040d0a1825 */ /* 0x001fc800078e000a */
[C---:B------:R-:W-:Y:S01]  /*0770*/  @P1 IMAD R13, R21.reuse, R17, R0 ;  /* 0x00000011150d1224 */ /* 0x040fe200078e0200 */
[----:B------:R-:W-:Y:S01]  /*0780*/  @P1 IADD3 R21, PT, PT, R21, 0x2, RZ ;  /* 0x0000000215151810 */ /* 0x000fe20007ffe0ff */
[----:B------:R-:W4:Y:S01]  /*0790*/  @P1 LDG.E R11, desc[UR4][R10.64] ;  /* 0x000000040a0b1981 */ /* 0x000f22000c1e1900 */
[----:B------:R-:W0:Y:S01]  /*07a0*/  LDC.64 R6, c[0x0][0x388] ;  /* 0x0000e200ff067b82 */ /* 0x000e220000000a00 */
[----:B-1----:R-:W-:Y:S01]  /*07b0*/  @P1 IMAD.WIDE R8, R13, 0x4, R8 ;  /* 0x000000040d081825 */ /* 0x002fe200078e0208 */
[----:B------:R-:W-:Y:S02]  /*07c0*/  @!P0 IADD3 R15, PT, PT, R20, R21, RZ ;  /* 0x00000015140f8210 */ /* 0x000fe40007ffe0ff */
[----:B--2---:R-:W-:Y:S01]  /*07d0*/  @P1 LEA R2, P2, R12, R2, 0x2 ;  /* 0x000000020c021211 */ /* 0x004fe200078410ff */
[----:B------:R-:W-:-:S03]  /*07e0*/  @!P0 IMAD R21, R21, R17, R0 ;  /* 0x0000001115158224 */ /* 0x000fc600078e0200 */
[----:B------:R-:W-:Y:S01]  /*07f0*/  @P1 LEA.HI.X R3, R12, R3, R14, 0x2, P2 ;  /* 0x000000030c031211 */ /* 0x000fe200010f140e */
[----:B------:R-:W-:Y:S01]  /*0800*/  @P1 IMAD.WIDE R12, R17, 0x4, R8 ;  /* 0x00000004110c1825 */ /* 0x000fe200078e0208 */
[----:B------:R-:W4:Y:S03]  /*0810*/  @P1 LDG.E R14, desc[UR4][R8.64] ;  /* 0x00000004080e1981 */ /* 0x000f26000c1e1900 */
[----:B---3--:R-:W-:Y:S01]  /*0820*/  @!P0 IMAD.WIDE.U32 R4, R15, 0x4, R4 ;  /* 0x000000040f048825 */ /* 0x008fe200078e0004 */
[----:B------:R-:W2:Y:S04]  /*0830*/  @P1 LDG.E R2, desc[UR4][R2.64+0x4] ;  /* 0x0000040402021981 */ /* 0x000ea8000c1e1900 */
[----:B------:R-:W2:Y:S01]  /*0840*/  @P1 LDG.E R12, desc[UR4][R12.64] ;  /* 0x000000040c0c1981 */ /* 0x000ea2000c1e1900 */
[----:B0-----:R-:W-:-:S03]  /*0850*/  @!P0 IMAD.WIDE R6, R21, 0x4, R6 ;  /* 0x0000000415068825 */ /* 0x001fc600078e0206 */
[----:B------:R-:W3:Y:S04]  /*0860*/  @!P0 LDG.E R5, desc[UR4][R4.64] ;  /* 0x0000000404058981 */ /* 0x000ee8000c1e1900 */
[----:B------:R-:W3:Y:S01]  /*0870*/  @!P0 LDG.E R6, desc[UR4][R6.64] ;  /* 0x0000000406068981 */ /* 0x000ee2000c1e1900 */
[----:B----4-:R-:W-:-:S04]  /*0880*/  @P1 FFMA R11, R11, R14, R24 ;  /* 0x0000000e0b0b1223 */ /* 0x010fc80000000018 */
[----:B--2---:R-:W-:-:S04]  /*0890*/  @P1 FFMA R24, R2, R12, R11 ;  /* 0x0000000c02181223 */ /* 0x004fc8000000000b */
[----:B---3--:R-:W-:-:S07]  /*08a0*/  @!P0 FFMA R24, R5, R6, R24 ;  /* 0x0000000605188223 */ /* 0x008fce0000000018 */
.L_x_0:
[----:B------:R-:W0:Y:S01]  /*08b0*/  LDC.64 R2, c[0x0][0x390] ;  /* 0x0000e400ff027b82 */ /* 0x000e220000000a00 */
[----:B------:R-:W-:-:S04]  /*08c0*/  IMAD R17, R16, R17, R0 ;  /* 0x0000001110117224 */ /* 0x000fc800078e0200 */
[----:B0-----:R-:W-:-:S05]  /*08d0*/  IMAD.WIDE R2, R17, 0x4, R2 ;  /* 0x0000000411027825 */ /* 0x001fca00078e0202 */
[----:B------:R-:W-:Y:S01]  /*08e0*/  STG.E desc[UR4][R2.64], R24 ;  /* 0x0000001802007986 */ /* 0x000fe2000c101904 */
[----:B------:R-:W-:Y:S05]  /*08f0*/  EXIT ;  /* 0x000000000000794d */ /* 0x000fea0003800000 */
.L_x_4:
[----:B------:R-:W-:-:S00]  /*0900*/  BRA `(.L_x_4) ;  /* 0xfffffffc00fc7947 */ /* 0x000fc0000383ffff */
[----:B------:R-:W-:-:S00]  /*0910*/  NOP ;  /* 0x0000000000007918 */ /* 0x000fc00000000000 */
        /* <DEDUP_REMOVED lines=14> */
.L_x_26:


//--------------------- .text._Z16column_wise_multPfS_S_iii --------------------------
	.section	.text._Z16column_wise_multPfS_S_iii,"ax",@progbits
	.align	128
        .global         _Z16column_wise_multPfS_S_iii
        .type           _Z16column_wise_multPfS_S_iii,@function
        .size           _Z16column_wise_multPfS_S_iii,(.L_x_27 - _Z16column_wise_multPfS_S_iii)
        .other          _Z16column_wise_multPfS_S_iii,@"STO_CUDA_ENTRY STV_DEFAULT"
_Z16column_wise_multPfS_S_iii:
.text._Z16column_wise_multPfS_S_iii:
[----:B------:R-:W-:Y:S01]  /*0000*/  LDC R1, c[0x0][0x37c] ;  /* 0x0000df00ff017b82 */ /* 0x000fe20000000800 */
[----:B------:R-:W0:Y:S07]  /*0010*/  S2R R5, SR_TID.X ;  /* 0x0000000000057919 */ /* 0x000e2e0000002100 */
[----:B------:R-:W0:Y:S08]  /*0020*/  S2UR UR4, SR_CTAID.X ;  /* 0x00000000000479c3 */ /* 0x000e300000002500 */
[----:B------:R-:W0:Y:S08]  /*0030*/  LDC R0, c[0x0][0x360] ;  /* 0x0000d800ff007b82 */ /* 0x000e300000000800 */
[----:B------:R-:W1:Y:S08]  /*0040*/  LDC R2, c[0x0][0x398] ;  /* 0x0000e600ff027b82 */ /* 0x000e700000000800 */
[----:B------:R-:W2:Y:S01]  /*0050*/  LDC R3, c[0x0][0x3a0] ;  /* 0x0000e800ff037b82 */ /* 0x000ea20000000800 */
[----:B0-----:R-:W-:Y:S01]  /*0060*/  IMAD R0, R0, UR4, R5 ;  /* 0x0000000400007c24 */ /* 0x001fe2000f8e0205 */
[----:B-1----:R-:W-:-:S04]  /*0070*/  ISETP.GE.AND P0, PT, R2, 0x1, PT ;  /* 0x000000010200780c */ /* 0x002fc80003f06270 */
[----:B--2---:R-:W-:-:S13]  /*0080*/  ISETP.GE.OR P0, PT, R0, R3, !P0 ;  /* 0x000000030000720c */ /* 0x004fda0004706670 */
[----:B------:R-:W-:Y:S05]  /*0090*/  @P0 EXIT ;  /* 0x000000000000094d */ /* 0x000fea0003800000 */
[----:B------:R-:W0:Y:S01]  /*00a0*/  LDC R13, c[0x0][0x39c] ;  /* 0x0000e700ff0d7b82 */ /* 0x000e220000000800 */
[----:B------:R-:W1:Y:S01]  /*00b0*/  LDCU.64 UR6, c[0x0][0x358] ;  /* 0x00006b00ff0677ac */ /* 0x000e620008000a00 */
[----:B0-----:R-:W-:-:S13]  /*00c0*/  ISETP.GE.AND P0, PT, R13, 0x1, PT ;  /* 0x000000010d00780c */ /* 0x001fda0003f06270 */
[----:B-1----:R-:W-:Y:S05]  /*00d0*/  @!P0 BRA `(.L_x_5) ;  /* 0x0000000800288947 */ /* 0x002fea0003800000 */
[C---:B------:R-:W-:Y:S01]  /*00e0*/  LOP3.LUT R19, R13.reuse, 0x7, RZ, 0xc0, !PT ;  /* 0x000000070d137812 */ /* 0x040fe200078ec0ff */
[----:B------:R-:W-:Y:S01]  /*00f0*/  HFMA2 R15, -RZ, RZ, 0, 0 ;  /* 0x00000000ff0f7431 */ /* 0x000fe200000001ff */
[----:B------:R-:W-:Y:S02]  /*0100*/  LOP3.LUT R12, R13, 0x7ffffff8, RZ, 0xc0, !PT ;  /* 0x7ffffff80d0c7812 */ /* 0x000fe400078ec0ff */
[----:B------:R-:W-:Y:S02]  /*0110*/  IADD3 R2, PT, PT, R19, -0x1, RZ ;  /* 0xffffffff13027810 */ /* 0x000fe40007ffe0ff */
[----:B------:R-:W-:Y:S02]  /*0120*/  LOP3.LUT R13, R13, 0x3, RZ, 0xc0, !PT ;  /* 0x000000030d0d7812 */ /* 0x000fe400078ec0ff */
[----:B------:R-:W-:Y:S02]  /*0130*/  ISETP.GE.U32.AND P0, PT, R2, 0x3, PT ;  /* 0x000000030200780c */ /* 0x000fe40003f06070 */
[----:B------:R-:W-:-:S11]  /*0140*/  IADD3 R14, PT, PT, -R12, RZ, RZ ;  /* 0x000000ff0c0e7210 */ /* 0x000fd60007ffe1ff */
.L_x_10:
[----:B------:R-:W0:Y:S01]  /*0150*/  LDC R10, c[0x0][0x39c] ;  /* 0x0000e700ff0a7b82 */ /* 0x000e220000000800 */
[----:B------:R-:W-:Y:S02]  /*0160*/  MOV R18, RZ ;  /* 0x000000ff00127202 */ /* 0x000fe40000000f00 */
[----:B------:R-:W-:Y:S02]  /*0170*/  MOV R17, RZ ;  /* 0x000000ff00117202 */ /* 0x000fe40000000f00 */
[----:B0-----:R-:W-:Y:S01]  /*0180*/  ISETP.GE.U32.AND P1, PT, R10, 0x8, PT ;  /* 0x000000080a00780c */ /* 0x001fe20003f26070 */
[----:B------:R-:W-:-:S12]  /*0190*/  IMAD R16, R15, R10, RZ ;  /* 0x0000000a0f107224 */ /* 0x000fd800078e02ff */
[----:B------:R-:W-:Y:S05]  /*01a0*/  @!P1 BRA `(.L_x_6) ;  /* 0x0000000000c89947 */ /* 0x000fea0003800000 */
[----:B------:R-:W0:Y:S01]  /*01b0*/  LDC.64 R2, c[0x0][0x380] ;  /* 0x0000e000ff027b82 */ /* 0x000e220000000a00 */
[----:B------:R-:W-:Y:S02]  /*01c0*/  MOV R18, RZ ;  /* 0x000000ff00127202 */ /* 0x000fe40000000f00 */
[----:B------:R-:W-:Y:S02]  /*01d0*/  MOV R17, R0 ;  /* 0x0000000000117202 */ /* 0x000fe40000000f00 */
[----:B------:R-:W-:Y:S01]  /*01e0*/  MOV R11, R14 ;  /* 0x0000000e000b7202 */ /* 0x000fe20000000f00 */
[----:B0-----:R-:W-:-:S03]  /*01f0*/  IMAD.WIDE.U32 R2, R16, 0x4, R2 ;  /* 0x0000000410027825 */ /* 0x001fc600078e0002 */
[----:B------:R-:W-:-:S04]  /*0200*/  IADD3 R5, P1, PT, R2, 0x10, RZ ;  /* 0x0000001002057810 */ /* 0x000fc80007f3e0ff */
[----:B------:R-:W-:-:S09]  /*0210*/  IADD3.X R6, PT, PT, RZ, R3, RZ, P1, !PT ;  /* 0x00000003ff067210 */ /* 0x000fd20000ffe4ff */
.L_x_7:
[----:B------:R-:W0:Y:S01]  /*0220*/  LDC.64 R22, c[0x0][0x388] ;  /* 0x0000e200ff167b82 */ /* 0x000e220000000a00 */
[----:B------:R-:W-:Y:S02]  /*0230*/  MOV R2, R5 ;  /* 0x0000000500027202 */ /* 0x000fe40000000f00 */
[----:B------:R-:W-:-:S05]  /*0240*/  MOV R3, R6 ;  /* 0x0000000600037202 */ /* 0x000fca0000000f00 */
[----:B------:R-:W1:Y:S01]  /*0250*/  LDC R25, c[0x0][0x3a0] ;  /* 0x0000e800ff197b82 */ /* 0x000e620000000800 */
[----:B------:R-:W2:Y:S04]  /*0260*/  LDG.E R29, desc[UR6][R2.64+-0x10] ;  /* 0xfffff006021d7981 */ /* 0x000ea8000c1e1900 */
[----:B------:R-:W3:Y:S04]  /*0270*/  LDG.E R24, desc[UR6][R2.64+-0xc] ;  /* 0xfffff40602187981 */ /* 0x000ee8000c1e1900 */
[----:B------:R-:W4:Y:S01]  /*0280*/  LDG.E R28, desc[UR6][R2.64+-0x4] ;  /* 0xfffffc06021c7981 */ /* 0x000f22000c1e1900 */
[----:B0-----:R-:W-:-:S05]  /*0290*/  IMAD.WIDE R22, R17, 0x4, R22 ;  /* 0x0000000411167825 */ /* 0x001fca00078e0216 */
[----:B------:R1:W2:Y:S02]  /*02a0*/  LDG.E R20, desc[UR6][R22.64] ;  /* 0x0000000616147981 */ /* 0x0002a4000c1e1900 */
[----:B-1----:R-:W-:-:S05]  /*02b0*/  IMAD.WIDE R22, R25, 0x4, R22 ;  /* 0x0000000419167825 */ /* 0x002fca00078e0216 */
[----:B------:R0:W3:Y:S01]  /*02c0*/  LDG.E R27, desc[UR6][R22.64] ;  /* 0x00000006161b7981 */ /* 0x0000e2000c1e1900 */
[----:B------:R-:W-:-:S04]  /*02d0*/  IMAD.WIDE R4, R25, 0x4, R22 ;  /* 0x0000000419047825 */ /* 0x000fc800078e0216 */
[C---:B------:R-:W-:Y:S02]  /*02e0*/  IMAD.WIDE R6, R25.reuse, 0x4, R4 ;  /* 0x0000000419067825 */ /* 0x040fe400078e0204 */
[----:B------:R-:W5:Y:S02]  /*02f0*/  LDG.E R5, desc[UR6][R4.64] ;  /* 0x0000000604057981 */ /* 0x000f64000c1e1900 */
[----:B------:R-:W-:Y:S02]  /*0300*/  IMAD.WIDE R8, R25, 0x4, R6 ;  /* 0x0000000419087825 */ /* 0x000fe400078e0206 */
[----:B------:R-:W4:Y:S04]  /*0310*/  LDG.E R6, desc[UR6][R6.64] ;  /* 0x0000000606067981 */ /* 0x000f28000c1e1900 */
[----:B------:R-:W4:Y:S04]  /*0320*/  LDG.E R4, desc[UR6][R2.64+0x4] ;  /* 0x0000040602047981 */ /* 0x000f28000c1e1900 */
[----:B------:R-:W4:Y:S01]  /*0330*/  LDG.E R7, desc[UR6][R2.64] ;  /* 0x0000000602077981 */ /* 0x000f22000c1e1900 */
[----:B--2---:R-:W-:-:S03]  /*0340*/  FFMA R29, R29, R20, R18 ;  /* 0x000000141d1d7223 */ /* 0x004fc60000000012 */
[----:B------:R-:W5:Y:S01]  /*0350*/  LDG.E R18, desc[UR6][R2.64+-0x8] ;  /* 0xfffff80602127981 */ /* 0x000f62000c1e1900 */
[----:B------:R-:W-:-:S03]  /*0360*/  IMAD.WIDE R20, R25, 0x4, R8 ;  /* 0x0000000419147825 */ /* 0x000fc600078e0208 */
[----:B------:R-:W2:Y:S01]  /*0370*/  LDG.E R8, desc[UR6][R8.64] ;  /* 0x0000000608087981 */ /* 0x000ea2000c1e1900 */
[----:B0-----:R-:W-:-:S03]  /*0380*/  IMAD.WIDE R22, R25, 0x4, R20 ;  /* 0x0000000419167825 */ /* 0x001fc600078e0214 */
[----:B------:R-:W2:Y:S01]  /*0390*/  LDG.E R20, desc[UR6][R20.64] ;  /* 0x0000000614147981 */ /* 0x000ea2000c1e1900 */
[----:B---3--:R-:W-:Y:S01]  /*03a0*/  FFMA R29, R24, R27, R29 ;  /* 0x0000001b181d7223 */ /* 0x008fe2000000001d */
[----:B------:R-:W-:Y:S02]  /*03b0*/  IMAD.WIDE R26, R25, 0x4, R22 ;  /* 0x00000004191a7825 */ /* 0x000fe400078e0216 */
[----:B------:R-:W3:Y:S04]  /*03c0*/  LDG.E R24, desc[UR6][R22.64] ;  /* 0x0000000616187981 */ /* 0x000ee8000c1e1900 */
[----:B------:R-:W3:Y:S04]  /*03d0*/  LDG.E R21, desc[UR6][R2.64+0x8] ;  /* 0x0000080602157981 */ /* 0x000ee8000c1e1900 */
[----:B------:R-:W3:Y:S04]  /*03e0*/  LDG.E R26, desc[UR6][R26.64] ;  /* 0x000000061a1a7981 */ /* 0x000ee8000c1e1900 */
[----:B------:R-:W3:Y:S01]  /*03f0*/  LDG.E R9, desc[UR6][R2.64+0xc] ;  /* 0x00000c0602097981 */ /* 0x000ee2000c1e1900 */
[----:B------:R-:W-:-:S04]  /*0400*/  IADD3 R11, PT, PT, R11, 0x8, RZ ;  /* 0x000000080b0b7810 */ /* 0x000fc80007ffe0ff */
[----:B------:R-:W-:Y:S02]  /*0410*/  ISETP.NE.AND P1, PT, R11, RZ, PT ;  /* 0x000000ff0b00720c */ /* 0x000fe40003f25270 */
[----:B------:R-:W-:Y:S01]  /*0420*/  LEA R17, R25, R17, 0x3 ;  /* 0x0000001119117211 */ /* 0x000fe200078e18ff */
[----:B-----5:R-:W-:-:S04]  /*0430*/  FFMA R5, R18, R5, R29 ;  /* 0x0000000512057223 */ /* 0x020fc8000000001d */
[----:B----4-:R-:W-:-:S04]  /*0440*/  FFMA R6, R28, R6, R5 ;  /* 0x000000061c067223 */ /* 0x010fc80000000005 */
[----:B--2---:R-:W-:-:S04]  /*0450*/  FFMA R7, R7, R8, R6 ;  /* 0x0000000807077223 */ /* 0x004fc80000000006 */
[----:B------:R-:W-:Y:S01]  /*0460*/  FFMA R4, R4, R20, R7 ;  /* 0x0000001404047223 */ /* 0x000fe20000000007 */
[----:B------:R-:W-:-:S03]  /*0470*/  IADD3 R5, P2, PT, R2, 0x20, RZ ;  /* 0x0000002002057810 */ /* 0x000fc60007f5e0ff */
[----:B---3--:R-:W-:Y:S01]  /*0480*/  FFMA R4, R21, R24, R4 ;  /* 0x0000001815047223 */ /* 0x008fe20000000004 */
[----:B------:R-:W-:-:S03]  /*0490*/  IADD3.X R6, PT, PT, RZ, R3, RZ, P2, !PT ;  /* 0x00000003ff067210 */ /* 0x000fc600017fe4ff */
[----:B------:R-:W-:Y:S01]  /*04a0*/  FFMA R18, R9, R26, R4 ;  /* 0x0000001a09127223 */ /* 0x000fe20000000004 */
[----:B------:R-:W-:Y:S06]  /*04b0*/  @P1 BRA `(.L_x_7) ;  /* 0xfffffffc00581947 */ /* 0x000fec000383ffff */
[----:B------:R-:W-:-:S07]  /*04c0*/  MOV R17, R12 ;  /* 0x0000000c00117202 */ /* 0x000fce0000000f00 */
.L_x_6:
[----:B------:R-:W-:-:S13]  /*04d0*/  ISETP.NE.AND P1, PT, R19, RZ, PT ;  /* 0x000000ff1300720c */ /* 0x000fda0003f25270 */
[----:B------:R-:W-:Y:S05]  /*04e0*/  @!P1 BRA `(.L_x_8) ;  /* 0x0000000000fc9947 */ /* 0x000fea0003800000 */
[----:B------:R-:W-:Y:S01]  /*04f0*/  ISETP.NE.AND P1, PT, R13, RZ, PT ;  /* 0x000000ff0d00720c */ /* 0x000fe20003f25270 */
[----:B------:R-:W-:-:S12]  /*0500*/  @!P0 BRA `(.L_x_9) ;  /* 0x0000000000708947 */ /* 0x000fd80003800000 */
[----:B------:R-:W0:Y:S01]  /*0510*/  LDC R11, c[0x0][0x3a0] ;  /* 0x0000e800ff0b7b82 */ /* 0x000e220000000800 */
[CC--:B------:R-:W-:Y:S02]  /*0520*/  IADD3 R9, PT, PT, R16.reuse, R17.reuse, RZ ;  /* 0x0000001110097210 */ /* 0x0c0fe40007ffe0ff */
[----:B------:R-:W-:-:S05]  /*0530*/  IADD3 R20, P2, PT, R16, R17, RZ ;  /* 0x0000001110147210 */ /* 0x000fca0007f5e0ff */
[----:B------:R-:W1:Y:S08]  /*0540*/  LDC.64 R4, c[0x0][0x388] ;  /* 0x0000e200ff047b82 */ /* 0x000e700000000a00 */
[----:B------:R-:W2:Y:S08]  /*0550*/  LDC.64 R6, c[0x0][0x380] ;  /* 0x0000e000ff067b82 */ /* 0x000eb00000000a00 */
[----:B------:R-:W3:Y:S01]  /*0560*/  LDC.64 R2, c[0x0][0x380] ;  /* 0x0000e000ff027b82 */ /* 0x000ee20000000a00 */
[----:B0-----:R-:W-:-:S04]  /*0570*/  IMAD R21, R17, R11, R0 ;  /* 0x0000000b11157224 */ /* 0x001fc800078e0200 */
[----:B-1----:R-:W-:Y:S01]  /*0580*/  IMAD.WIDE R4, R21, 0x4, R4 ;  /* 0x0000000415047825 */ /* 0x002fe200078e0204 */
[----:B------:R-:W-:-:S03]  /*0590*/  IADD3.X R21, PT, PT, RZ, RZ, RZ, P2, !PT ;  /* 0x000000ffff157210 */ /* 0x000fc600017fe4ff */
[----:B--2---:R-:W-:-:S04]  /*05a0*/  IMAD.WIDE.U32 R6, R9, 0x4, R6 ;  /* 0x0000000409067825 */ /* 0x004fc800078e0006 */
[----:B------:R-:W-:Y:S02]  /*05b0*/  IMAD.WIDE R8, R11, 0x4, R4 ;  /* 0x000000040b087825 */ /* 0x000fe400078e0204 */
[----:B------:R-:W2:Y:S01]  /*05c0*/  LDG.E R7, desc[UR6][R6.64] ;  /* 0x0000000606077981 */ /* 0x000ea2000c1e1900 */
[----:B---3--:R-:W-:-:S03]  /*05d0*/  LEA R2, P2, R20, R2, 0x2 ;  /* 0x0000000214027211 */ /* 0x008fc600078410ff */
[----:B------:R-:W2:Y:S01]  /*05e0*/  LDG.E R4, desc[UR6][R4.64] ;  /* 0x0000000604047981 */ /* 0x000ea2000c1e1900 */
[----:B------:R-:W-:Y:S01]  /*05f0*/  LEA.HI.X R3, R20, R3, R21, 0x2, P2 ;  /* 0x0000000314037211 */ /* 0x000fe200010f1415 */
[C---:B------:R-:W-:Y:S02]  /*0600*/  IMAD.WIDE R20, R11.reuse, 0x4, R8 ;  /* 0x000000040b147825 */ /* 0x040fe400078e0208 */
[----:B------:R-:W3:Y:S04]  /*0610*/  LDG.E R8, desc[UR6][R8.64] ;  /* 0x0000000608087981 */ /* 0x000ee8000c1e1900 */
[----:B------:R-:W3:Y:S01]  /*0620*/  LDG.E R24, desc[UR6][R2.64+0x4] ;  /* 0x0000040602187981 */ /* 0x000ee2000c1e1900 */
[----:B------:R-:W-:-:S03]  /*0630*/  IMAD.WIDE R22, R11, 0x4, R20 ;  /* 0x000000040b167825 */ /* 0x000fc600078e0214 */
[----:B------:R-:W4:Y:S04]  /*0640*/  LDG.E R20, desc[UR6][R20.64] ;  /* 0x0000000614147981 */ /* 0x000f28000c1e1900 */
[----:B------:R-:W4:Y:S04]  /*0650*/  LDG.E R26, desc[UR6][R2.64+0x8] ;  /* 0x00000806021a7981 */ /* 0x000f28000c1e1900 */
[----:B------:R-:W5:Y:S04]  /*0660*/  LDG.E R22, desc[UR6][R22.64] ;  /* 0x0000000616167981 */ /* 0x000f68000c1e1900 */
[----:B------:R-:W5:Y:S01]  /*0670*/  LDG.E R28, desc[UR6][R2.64+0xc] ;  /* 0x00000c06021c7981 */ /* 0x000f62000c1e1900 */
[----:B------:R-:W-:Y:S01]  /*0680*/  IADD3 R17, PT, PT, R17, 0x4, RZ ;  /* 0x0000000411117810 */ /* 0x000fe20007ffe0ff */
[----:B--2---:R-:W-:-:S04]  /*0690*/  FFMA R7, R7, R4, R18 ;  /* 0x0000000407077223 */ /* 0x004fc80000000012 */
[----:B---3--:R-:W-:-:S04]  /*06a0*/  FFMA R7, R24, R8, R7 ;  /* 0x0000000818077223 */ /* 0x008fc80000000007 */
[----:B----4-:R-:W-:-:S04]  /*06b0*/  FFMA R7, R26, R20, R7 ;  /* 0x000000141a077223 */ /* 0x010fc80000000007 */
[----:B-----5:R-:W-:-:S07]  /*06c0*/  FFMA R18, R28, R22, R7 ;  /* 0x000000161c127223 */ /* 0x020fce0000000007 */
.L_x_9:
[----:B------:R-:W-:Y:S05]  /*06d0*/  @!P1 BRA `(.L_x_8) ;  /* 0x0000000000809947 */ /* 0x000fea0003800000 */
[----:B------:R-:W-:Y:S01]  /*06e0*/  ISETP.NE.AND P2, PT, R13, 0x1, PT ;  /* 0x000000010d00780c */ /* 0x000fe20003f45270 */
[----:B------:R-:W0:Y:S01]  /*06f0*/  LDC.64 R8, c[0x0][0x380] ;  /* 0x0000e000ff087b82 */ /* 0x000e220000000a00 */
[----:B------:R-:W-:-:S07]  /*0700*/  LOP3.LUT P1, RZ, R10, 0x1, RZ, 0xc0, !PT ;  /* 0x000000010aff7812 */ /* 0x000fce000782c0ff */
[----:B------:R-:W1:Y:S04]  /*0710*/  LDC.64 R10, c[0x0][0x388] ;  /* 0x0000e200ff0a7b82 */ /* 0x000e680000000a00 */
[CC--:B------:R-:W-:Y:S02]  /*0720*/  @P2 IADD3 R21, P3, PT, R16.reuse, R17.reuse, RZ ;  /* 0x0000001110152210 */ /* 0x0c0fe40007f7e0ff */
[----:B------:R-:W-:Y:S02]  /*0730*/  @P2 IADD3 R25, PT, PT, R16, R17, RZ ;  /* 0x0000001110192210 */ /* 0x000fe40007ffe0ff */
[----:B------:R-:W2:Y:S01]  /*0740*/  @P2 LDC R23, c[0x0][0x3a0] ;  /* 0x0000e800ff172b82 */ /* 0x000ea20000000800 */
[----:B------:R-:W-:-:S07]  /*0750*/  @P2 IADD3.X R22, PT, PT, RZ, RZ, RZ, P3, !PT ;  /* 0x000000ffff162210 */ /* 0x000fce0001ffe4ff */
[----:B------:R-:W3:Y:S01]  /*0760*/  @P2 LDC.64 R2, c[0x0][0x380] ;  /* 0x0000e000ff022b82 */ /* 0x000ee20000000a00 */
[----:B0-----:R-:W-:-:S06]  /*0770*/  @P2 IMAD.WIDE.U32 R8, R25, 0x4, R8 ;  /* 0x0000000419082825 */ /* 0x001fcc00078e0008 */
[----:B------:R-:W4:Y:S01]  /*0780*/  @P2 LDG.E R9, desc[UR6][R8.64] ;  /* 0x0000000608092981 */ /* 0x000f22000c1e1900 */
[----:B------:R-:W0:Y:S08]  /*0790*/  @P1 LDC R20, c[0x0][0x3a0] ;  /* 0x0000e800ff141b82 */ /* 0x000e300000000800 */
[----:B------:R-:W5:Y:S01]  /*07a0*/  LDC.64 R4, c[0x0][0x380] ;  /* 0x0000e000ff047b82 */ /* 0x000f620000000a00 */
[C---:B--2---:R-:W-:Y:S01]  /*07b0*/  @P2 IMAD R27, R17.reuse, R23, R0 ;  /* 0x00000017111b2224 */ /* 0x044fe200078e0200 */
[----:B------:R-:W-:-:S03]  /*07c0*/  @P2 IADD3 R17, PT, PT, R17, 0x2, RZ ;  /* 0x0000000211112810 */ /* 0x000fc60007ffe0ff */
[----:B-1----:R-:W-:-:S03]  /*07d0*/  @P2 IMAD.WIDE R10, R27, 0x4, R10 ;  /* 0x000000041b0a2825 */ /* 0x002fc600078e020a */
[----:B------:R-:W1:Y:S01]  /*07e0*/  LDC.64 R6, c[0x0][0x388] ;  /* 0x0000e200ff067b82 */ /* 0x000e620000000a00 */
[----:B---3--:R-:W-:-:S04]  /*07f0*/  @P2 LEA R2, P3, R21, R2, 0x2 ;  /* 0x0000000215022211 */ /* 0x008fc800078610ff */
[----:B------:R-:W-:Y:S01]  /*0800*/  @P2 LEA.HI.X R3, R21, R3, R22, 0x2, P3 ;  /* 0x0000000315032211 */ /* 0x000fe200018f1416 */
[----:B------:R-:W-:Y:S01]  /*0810*/  @P2 IMAD.WIDE R22, R23, 0x4, R10 ;  /* 0x0000000417162825 */ /* 0x000fe200078e020a */
[----:B------:R-:W-:Y:S02]  /*0820*/  @P1 IADD3 R21, PT, PT, R16, R17, RZ ;  /* 0x0000001110151210 */ /* 0x000fe40007ffe0ff */
[----:B------:R-:W4:Y:S01]  /*0830*/  @P2 LDG.E R16, desc[UR6][R10.64] ;  /* 0x000000060a102981 */ /* 0x000f22000c1e1900 */
[----:B0-----:R-:W-:-:S03]  /*0840*/  @P1 IMAD R17, R17, R20, R0 ;  /* 0x0000001411111224 */ /* 0x001fc600078e0200 */
[----:B------:R-:W2:Y:S01]  /*0850*/  @P2 LDG.E R2, desc[UR6][R2.64+0x4] ;  /* 0x0000040602022981 */ /* 0x000ea2000c1e1900 */
[----:B-----5:R-:W-:-:S03]  /*0860*/  @P1 IMAD.WIDE.U32 R4, R21, 0x4, R4 ;  /* 0x0000000415041825 */ /* 0x020fc600078e0004 */
[----:B------:R-:W2:Y:S04]  /*0870*/  @P2 LDG.E R22, desc[UR6][R22.64] ;  /* 0x0000000616162981 */ /* 0x000ea8000c1e1900 */
[----:B------:R-:W3:Y:S01]  /*0880*/  @P1 LDG.E R5, desc[UR6][R4.64] ;  /* 0x0000000604051981 */ /* 0x000ee2000c1e1900 */
[----:B-1----:R-:W-:-:S06]  /*0890*/  @P1 IMAD.WIDE R6, R17, 0x4, R6 ;  /* 0x0000000411061825 */ /* 0x002fcc00078e0206 */
[----:B------:R-:W3:Y:S01]  /*08a0*/  @P1 LDG.E R6, desc[UR6][R6.64] ;  /* 0x0000000606061981 */ /* 0x000ee2000c1e1900 */
[----:B----4-:R-:W-:-:S04]  /*08b0*/  @P2 FFMA R9, R9, R16, R18 ;  /* 0x0000001009092223 */ /* 0x010fc80000000012 */
[----:B--2---:R-:W-:-:S04]  /*08c0*/  @P2 FFMA R18, R2, R22, R9 ;  /* 0x0000001602122223 */ /* 0x004fc80000000009 */
[----:B---3--:R-:W-:-:S07]  /*08d0*/  @P1 FFMA R18, R5, R6, R18 ;  /* 0x0000000605121223 */ /* 0x008fce0000000012 */
.L_x_8:
[----:B------:R-:W0:Y:S01]  /*08e0*/  LDCU UR4, c[0x0][0x3a0] ;  /* 0x00007400ff0477ac */ /* 0x000e220008000800 */
[----:B------:R-:W1:Y:S01]  /*08f0*/  LDC.64 R2, c[0x0][0x390] ;  /* 0x0000e400ff027b82 */ /* 0x000e620000000a00 */
[C---:B0-----:R-:W-:Y:S01]  /*0900*/  IMAD R5, R15.reuse, UR4, R0 ;  /* 0x000000040f057c24 */ /* 0x041fe2000f8e0200 */
[----:B------:R-:W0:Y:S01]  /*0910*/  LDCU UR4, c[0x0][0x398] ;  /* 0x00007300ff0477ac */ /* 0x000e220008000800 */
[----:B------:R-:W-:Y:S02]  /*0920*/  IADD3 R15, PT, PT, R15, 0x1, RZ ;  /* 0x000000010f0f7810 */ /* 0x000fe40007ffe0ff */
[----:B-1----:R-:W-:-:S05]  /*0930*/  IMAD.WIDE R2, R5, 0x4, R2 ;  /* 0x0000000405027825 */ /* 0x002fca00078e0202 */
[----:B------:R1:W-:Y:S01]  /*0940*/  STG.E desc[UR6][R2.64], R18 ;  /* 0x0000001202007986 */ /* 0x0003e2000c101906 */
[----:B0-----:R-:W-:-:S13]  /*0950*/  ISETP.NE.AND P1, PT, R15, UR4, PT ;  /* 0x000000040f007c0c */ /* 0x001fda000bf25270 */
[----:B-1----:R-:W-:Y:S05]  /*0960*/  @!P1 EXIT ;  /* 0x000000000000994d */ /* 0x002fea0003800000 */
[----:B------:R-:W-:Y:S05]  /*0970*/  BRA `(.L_x_10) ;  /* 0xfffffff400f47947 */ /* 0x000fea000383ffff */
.L_x_5:
[C---:B------:R-:W-:Y:S01]  /*0980*/  ISETP.GE.U32.AND P0, PT, R2.reuse, 0x8, PT ;  /* 0x000000080200780c */ /* 0x040fe20003f06070 */
[----:B------:R-:W-:Y:S01]  /*0990*/  HFMA2 R4, -RZ, RZ, 0, 0 ;  /* 0x00000000ff047431 */ /* 0x000fe200000001ff */
[----:B------:R-:W-:-:S04]  /*09a0*/  LOP3.LUT R5, R2, 0x7, RZ, 0xc0, !PT ;  /* 0x0000000702057812 */ /* 0x000fc800078ec0ff */
[----:B------:R-:W-:-:S07]  /*09b0*/  ISETP.NE.AND P1, PT, R5, RZ, PT ;  /* 0x000000ff0500720c */ /* 0x000fce0003f25270 */
[----:B------:R-:W-:Y:S06]  /*09c0*/  @!P0 BRA `(.L_x_11) ;  /* 0x00000000005c8947 */ /* 0x000fec0003800000 */
[----:B------:R-:W0:Y:S01]  /*09d0*/  LDC.64 R6, c[0x0][0x390] ;  /* 0x0000e400ff067b82 */ /* 0x000e220000000a00 */
[----:B------:R-:W-:Y:S01]  /*09e0*/  LOP3.LUT R4, R2, 0x7ffffff8, RZ, 0xc0, !PT ;  /* 0x7ffffff802047812 */ /* 0x000fe200078ec0ff */
[----:B------:R-:W-:-:S06]  /*09f0*/  UMOV UR4, URZ ;  /* 0x000000ff00047c82 */ /* 0x000fcc0008000000 */
.L_x_12:
[----:B-1----:R-:W-:Y:S01]  /*0a00*/  IMAD R9, R3, UR4, R0 ;  /* 0x0000000403097c24 */ /* 0x002fe2000f8e0200 */
[----:B------:R-:W-:-:S03]  /*0a10*/  UIADD3 UR4, UPT, UPT, UR4, 0x8, URZ ;  /* 0x0000000804047890 */ /* 0x000fc6000fffe0ff */
[----:B0-----:R-:W-:-:S03]  /*0a20*/  IMAD.WIDE R8, R9, 0x4, R6 ;  /* 0x0000000409087825 */ /* 0x001fc600078e0206 */
[----:B------:R-:W-:Y:S02]  /*0a30*/  ISETP.NE.AND P0, PT, R4, UR4, PT ;  /* 0x0000000404007c0c */ /* 0x000fe4000bf05270 */
[----:B------:R1:W-:Y:S01]  /*0a40*/  STG.E desc[UR6][R8.64], RZ ;  /* 0x000000ff08007986 */ /* 0x0003e2000c101906 */
[----:B------:R-:W-:-:S05]  /*0a50*/  IMAD.WIDE R10, R3, 0x4, R8 ;  /* 0x00000004030a7825 */ /* 0x000fca00078e0208 */
        /* <DEDUP_REMOVED lines=13> */
[----:B------:R-:W-:Y:S05]  /*0b30*/  @P0 BRA `(.L_x_12) ;  /* 0xfffffffc00b00947 */ /* 0x000fea000383ffff */
.L_x_11:
[----:B------:R-:W-:Y:S05]  /*0b40*/  @!P1 EXIT ;  /* 0x000000000000994d */ /* 0x000fea0003800000 */
[----:B------:R-:W-:Y:S02]  /*0b50*/  ISETP.GE.U32.AND P0, PT, R5, 0x4, PT ;  /* 0x000000040500780c */ /* 0x000fe40003f06070 */
[----:B-1----:R-:W-:-:S04]  /*0b60*/  LOP3.LUT R14, R2, 0x3, RZ, 0xc0, !PT ;  /* 0x00000003020e7812 */ /* 0x002fc800078ec0ff */
[----:B------:R-:W-:-:S07]  /*0b70*/  ISETP.NE.AND P1, PT, R14, RZ, PT ;  /* 0x000000ff0e00720c */ /* 0x000fce0003f25270 */
[----:B------:R-:W-:Y:S06]  /*0b80*/  @!P0 BRA `(.L_x_13) ;  /* 0x00000000002c8947 */ /* 0x000fec0003800000 */
[----:B------:R-:W0:Y:S01]  /*0b90*/  LDC.64 R6, c[0x0][0x390] ;  /* 0x0000e400ff067b82 */ /* 0x000e220000000a00 */
[C---:B------:R-:W-:Y:S01]  /*0ba0*/  IMAD R5, R4.reuse, R3, R0 ;  /* 0x0000000304057224 */ /* 0x040fe200078e0200 */
[----:B------:R-:W-:-:S03]  /*0bb0*/  IADD3 R4, PT, PT, R4, 0x4, RZ ;  /* 0x0000000404047810 */ /* 0x000fc60007ffe0ff */
[----:B0-----:R-:W-:-:S05]  /*0bc0*/  IMAD.WIDE R6, R5, 0x4, R6 ;  /* 0x0000000405067825 */ /* 0x001fca00078e0206 */
[----:B------:R0:W-:Y:S01]  /*0bd0*/  STG.E desc[UR6][R6.64], RZ ;  /* 0x000000ff06007986 */ /* 0x0001e2000c101906 */
[----:B------:R-:W-:-:S05]  /*0be0*/  IMAD.WIDE R8, R3, 0x4, R6 ;  /* 0x0000000403087825 */ /* 0x000fca00078e0206 */
[----:B------:R0:W-:Y:S01]  /*0bf0*/  STG.E desc[UR6][R8.64], RZ ;  /* 0x000000ff08007986 */ /* 0x0001e2000c101906 */
[----:B------:R-:W-:-:S05]  /*0c00*/  IMAD.WIDE R10, R3, 0x4, R8 ;  /* 0x00000004030a7825 */ /* 0x000fca00078e0208 */
[----:B------:R0:W-:Y:S01]  /*0c10*/  STG.E desc[UR6][R10.64], RZ ;  /* 0x000000ff0a007986 */ /* 0x0001e2000c101906 */
[----:B------:R-:W-:-:S05]  /*0c20*/  IMAD.WIDE R12, R3, 0x4, R10 ;  /* 0x00000004030c7825 */ /* 0x000fca00078e020a */
[----:B------:R0:W-:Y:S02]  /*0c30*/  STG.E desc[UR6][R12.64], RZ ;  /* 0x000000ff0c007986 */ /* 0x0001e4000c101906 */
.L_x_13:
[----:B------:R-:W-:Y:S05]  /*0c40*/  @!P1 EXIT ;  /* 0x000000000000994d */ /* 0x000fea0003800000 */
[----:B------:R-:W-:Y:S02]  /*0c50*/  ISETP.NE.AND P0, PT, R14, 0x1, PT ;  /* 0x000000010e00780c */ /* 0x000fe40003f05270 */
[----:B------:R-:W-:-:S04]  /*0c60*/  LOP3.LUT R2, R2, 0x1, RZ, 0xc0, !PT ;  /* 0x0000000102027812 */ /* 0x000fc800078ec0ff */
[----:B------:R-:W-:-:S07]  /*0c70*/  ISETP.NE.U32.AND P1, PT, R2, 0x1, PT ;  /* 0x000000010200780c */ /* 0x000fce0003f25070 */
[----:B------:R-:W-:Y:S06]  /*0c80*/  @!P0 BRA `(.L_x_14) ;  /* 0x00000000001c8947 */ /* 0x000fec0003800000 */
[----:B0-----:R-:W0:Y:S01]  /*0c90*/  LDC.64 R6, c[0x0][0x390] ;  /* 0x0000e400ff067b82 */ /* 0x001e220000000a00 */
[C---:B------:R-:W-:Y:S01]  /*0ca0*/  IMAD R5, R4.reuse, R3, R0 ;  /* 0x0000000304057224 */ /* 0x040fe200078e0200 */
[----:B------:R-:W-:-:S03]  /*0cb0*/  IADD3 R4, PT, PT, R4, 0x2, RZ ;  /* 0x0000000204047810 */ /* 0x000fc60007ffe0ff */
[----:B0-----:R-:W-:-:S05]  /*0cc0*/  IMAD.WIDE R6, R5, 0x4, R6 ;  /* 0x0000000405067825 */ /* 0x001fca00078e0206 */
[----:B------:R1:W-:Y:S01]  /*0cd0*/  STG.E desc[UR6][R6.64], RZ ;  /* 0x000000ff06007986 */ /* 0x0003e2000c101906 */
[----:B------:R-:W-:-:S05]  /*0ce0*/  IMAD.WIDE R8, R3, 0x4, R6 ;  /* 0x0000000403087825 */ /* 0x000fca00078e0206 */
[----:B------:R1:W-:Y:S02]  /*0cf0*/  STG.E desc[UR6][R8.64], RZ ;  /* 0x000000ff08007986 */ /* 0x0003e4000c101906 */
.L_x_14:
[----:B------:R-:W-:Y:S05]  /*0d00*/  @P1 EXIT ;  /* 0x000000000000194d */ /* 0x000fea0003800000 */
[----:B01----:R-:W0:Y:S01]  /*0d10*/  LDC.64 R6, c[0x0][0x390] ;  /* 0x0000e400ff067b82 */ /* 0x003e220000000a00 */
[----:B------:R-:W-:-:S04]  /*0d20*/  IMAD R3, R4, R3, R0 ;  /* 0x0000000304037224 */ /* 0x000fc800078e0200 */
[----:B0-----:R-:W-:-:S05]  /*0d30*/  IMAD.WIDE R2, R3, 0x4, R6 ;  /* 0x0000000403027825 */ /* 0x001fca00078e0206 */
[----:B------:R-:W-:Y:S01]  /*0d40*/  STG.E desc[UR6][R2.64], RZ ;  /* 0x000000ff02007986 */ /* 0x000fe2000c101906 */
[----:B------:R-:W-:Y:S05]  /*0d50*/  EXIT ;  /* 0x000000000000794d */ /* 0x000fea0003800000 */
.L_x_15:
        /* <DEDUP_REMOVED lines=10> */
.L_x_27:


//--------------------- .text._Z13row_wise_multPfS_S_iii --------------------------
	.section	.text._Z13row_wise_multPfS_S_iii,"ax",@progbits
	.align	128
        .global         _Z13row_wise_multPfS_S_iii
        .type           _Z13row_wise_multPfS_S_iii,@function
        .size           _Z13row_wise_multPfS_S_iii,(.L_x_28 - _Z13row_wise_multPfS_S_iii)
        .other          _Z13row_wise_multPfS_S_iii,@"STO_CUDA_ENTRY STV_DEFAULT"
_Z13row_wise_multPfS_S_iii:
.text._Z13row_wise_multPfS_S_iii:
[----:B------:R-:W-:Y:S01]  /*0000*/  LDC R1, c[0x0][0x37c] ;  /* 0x0000df00ff017b82 */ /* 0x000fe20000000800 */
[----:B------:R-:W0:Y:S07]  /*0010*/  S2R R3, SR_TID.X ;  /* 0x0000000000037919 */ /* 0x000e2e0000002100 */
[----:B------:R-:W0:Y:S01]  /*0020*/  S2UR UR4, SR_CTAID.X ;  /* 0x00000000000479c3 */ /* 0x000e220000002500 */
[----:B------:R-:W1:Y:S01]  /*0030*/  LDCU UR6, c[0x0][0x3a0] ;  /* 0x00007400ff0677ac */ /* 0x000e620008000800 */
[----:B------:R-:W2:Y:S06]  /*0040*/  LDCU UR5, c[0x0][0x398] ;  /* 0x00007300ff0577ac */ /* 0x000eac0008000800 */
[----:B------:R-:W0:Y:S01]  /*0050*/  LDC R0, c[0x0][0x360] ;  /* 0x0000d800ff007b82 */ /* 0x000e220000000800 */
[----:B-1----:R-:W-:-:S06]  /*0060*/  UISETP.GE.AND UP0, UPT, UR6, 0x1, UPT ;  /* 0x000000010600788c */ /* 0x002fcc000bf06270 */
[----:B------:R-:W-:Y:S01]  /*0070*/  PLOP3.LUT P0, PT, PT, PT, UP0, 0x80, 0x8 ;  /* 0x000000000008781c */ /* 0x000fe20003f0f008 */
[----:B0-----:R-:W-:-:S05]  /*0080*/  IMAD R0, R0, UR4, R3 ;  /* 0x0000000400007c24 */ /* 0x001fca000f8e0203 */
[----:B--2---:R-:W-:-:S13]  /*0090*/  ISETP.GE.OR P0, PT, R0, UR5, !P0 ;  /* 0x0000000500007c0c */ /* 0x004fda000c706670 */
[----:B------:R-:W-:Y:S05]  /*00a0*/  @P0 EXIT ;  /* 0x000000000000094d */ /* 0x000fea0003800000 */
[----:B------:R-:W0:Y:S01]  /*00b0*/  LDC R3, c[0x0][0x39c] ;  /* 0x0000e700ff037b82 */ /* 0x000e220000000800 */
[----:B------:R-:W1:Y:S01]  /*00c0*/  LDCU.64 UR22, c[0x0][0x358] ;  /* 0x00006b00ff1677ac */ /* 0x000e620008000a00 */
[----:B0-----:R-:W-:-:S13]  /*00d0*/  ISETP.GE.AND P0, PT, R3, 0x1, PT ;  /* 0x000000010300780c */ /* 0x001fda0003f06270 */
[----:B-1----:R-:W-:Y:S05]  /*00e0*/  @!P0 BRA `(.L_x_16) ;  /* 0x00000008007c8947 */ /* 0x002fea0003800000 */
[C---:B------:R-:W-:Y:S01]  /*00f0*/  LOP3.LUT R12, R3.reuse, 0x7ffffff8, RZ, 0xc0, !PT ;  /* 0x7ffffff8030c7812 */ /* 0x040fe200078ec0ff */
[----:B------:R-:W-:Y:S01]  /*0100*/  IMAD R13, R0, R3, RZ ;  /* 0x00000003000d7224 */ /* 0x000fe200078e02ff */
[C---:B------:R-:W-:Y:S01]  /*0110*/  LOP3.LUT R24, R3.reuse, 0x7, RZ, 0xc0, !PT ;  /* 0x0000000703187812 */ /* 0x040fe200078ec0ff */
[----:B------:R-:W-:Y:S01]  /*0120*/  USHF.L.U32 UR5, UR6, 0x3, URZ ;  /* 0x0000000306057899 */ /* 0x000fe200080006ff */
[----:B------:R-:W-:Y:S01]  /*0130*/  LOP3.LUT R14, R3, 0x3, RZ, 0xc0, !PT ;  /* 0x00000003030e7812 */ /* 0x000fe200078ec0ff */
[----:B------:R-:W-:Y:S01]  /*0140*/  UMOV UR4, URZ ;  /* 0x000000ff00047c82 */ /* 0x000fe20008000000 */
[----:B------:R-:W-:-:S09]  /*0150*/  IADD3 R15, PT, PT, -R12, RZ, RZ ;  /* 0x000000ff0c0f7210 */ /* 0x000fd20007ffe1ff */
.L_x_21:
[----:B------:R-:W0:Y:S01]  /*0160*/  LDC R25, c[0x0][0x39c] ;  /* 0x0000e700ff197b82 */ /* 0x000e220000000800 */
[----:B------:R-:W-:Y:S01]  /*0170*/  HFMA2 R22, -RZ, RZ, 0, 0 ;  /* 0x00000000ff167431 */ /* 0x000fe200000001ff */
[----:B------:R-:W-:Y:S02]  /*0180*/  MOV R4, RZ ;  /* 0x000000ff00047202 */ /* 0x000fe40000000f00 */
[----:B0-----:R-:W-:-:S13]  /*0190*/  ISETP.GE.U32.AND P0, PT, R25, 0x8, PT ;  /* 0x000000081900780c */ /* 0x001fda0003f06070 */
[----:B------:R-:W-:Y:S05]  /*01a0*/  @!P0 BRA `(.L_x_17) ;  /* 0x00000004002c8947 */ /* 0x000fea0003800000 */
[----:B------:R-:W0:Y:S01]  /*01b0*/  LDCU UR6, c[0x0][0x3a0] ;  /* 0x00007400ff0677ac */ /* 0x000e220008000800 */
[----:B------:R-:W-:Y:S01]  /*01c0*/  IMAD.MOV.U32 R22, RZ, RZ, RZ ;  /* 0x000000ffff167224 */ /* 0x000fe200078e00ff */
[----:B------:R-:W-:Y:S01]  /*01d0*/  MOV R16, R13 ;  /* 0x0000000d00107202 */ /* 0x000fe20000000f00 */
[----:B------:R-:W1:Y:S01]  /*01e0*/  LDCU.64 UR24, c[0x0][0x388] ;  /* 0x00007100ff1877ac */ /* 0x000e620008000a00 */
[----:B------:R-:W-:Y:S01]  /*01f0*/  MOV R17, R15 ;  /* 0x0000000f00117202 */ /* 0x000fe20000000f00 */
[----:B0-----:R-:W-:Y:S02]  /*0200*/  UIADD3 UR7, UPT, UPT, UR4, UR6, URZ ;  /* 0x0000000604077290 */ /* 0x001fe4000fffe0ff */
[----:B------:R-:W-:Y:S02]  /*0210*/  ULEA UR8, UR6, UR4, 0x1 ;  /* 0x0000000406087291 */ /* 0x000fe4000f8e08ff */
[----:B------:R-:W-:Y:S02]  /*0220*/  UIMAD UR9, UR6, 0x3, UR4 ;  /* 0x00000003060978a4 */ /* 0x000fe4000f8e0204 */
[----:B------:R-:W-:-:S02]  /*0230*/  ULEA UR10, UR6, UR4, 0x2 ;  /* 0x00000004060a7291 */ /* 0x000fc4000f8e10ff */
[----:B------:R-:W-:Y:S02]  /*0240*/  UIMAD UR11, UR6, 0x5, UR4 ;  /* 0x00000005060b78a4 */ /* 0x000fe4000f8e0204 */
[----:B------:R-:W-:Y:S02]  /*0250*/  UIMAD UR12, UR6, 0x6, UR4 ;  /* 0x00000006060c78a4 */ /* 0x000fe4000f8e0204 */
[----:B------:R-:W-:Y:S02]  /*0260*/  UIMAD UR6, UR6, 0x7, UR4 ;  /* 0x00000007060678a4 */ /* 0x000fe4000f8e0204 */
[----:B-1----:R-:W-:-:S12]  /*0270*/  UIMAD.WIDE.U32 UR14, UR4, 0x4, UR24 ;  /* 0x00000004040e78a5 */ /* 0x002fd8000f8e0018 */
.L_x_18:
[----:B------:R-:W0:Y:S01]  /*0280*/  LDC.64 R2, c[0x0][0x380] ;  /* 0x0000e000ff027b82 */ /* 0x000e220000000a00 */
[----:B------:R-:W-:Y:S01]  /*0290*/  MOV R28, UR14 ;  /* 0x0000000e001c7c02 */ /* 0x000fe20008000f00 */
[----:B------:R-:W-:-:S05]  /*02a0*/  IMAD.U32 R29, RZ, RZ, UR15 ;  /* 0x0000000fff1d7e24 */ /* 0x000fca000f8e00ff */
[----:B------:R-:W2:Y:S01]  /*02b0*/  LDG.E R28, desc[UR22][R28.64] ;  /* 0x000000161c1c7981 */ /* 0x000ea2000c1e1900 */
[----:B0-----:R-:W-:-:S05]  /*02c0*/  IMAD.WIDE R2, R16, 0x4, R2 ;  /* 0x0000000410027825 */ /* 0x001fca00078e0202 */
[----:B------:R-:W2:Y:S01]  /*02d0*/  LDG.E R27, desc[UR22][R2.64] ;  /* 0x00000016021b7981 */ /* 0x000ea2000c1e1900 */
[----:B------:R-:W-:Y:S02]  /*02e0*/  UIMAD.WIDE.U32 UR16, UR7, 0x4, UR24 ;  /* 0x00000004071078a5 */ /* 0x000fe4000f8e0018 */
[----:B------:R-:W-:Y:S01]  /*02f0*/  UIMAD.WIDE.U32 UR18, UR8, 0x4, UR24 ;  /* 0x00000004081278a5 */ /* 0x000fe2000f8e0018 */
[----:B------:R-:W3:Y:S03]  /*0300*/  LDG.E R21, desc[UR22][R2.64+0x8] ;  /* 0x0000081602157981 */ /* 0x000ee6000c1e1900 */
[----:B------:R-:W-:Y:S01]  /*0310*/  MOV R18, UR16 ;  /* 0x0000001000127c02 */ /* 0x000fe20008000f00 */
[----:B------:R-:W-:Y:S01]  /*0320*/  UIMAD.WIDE.U32 UR20, UR10, 0x4, UR24 ;  /* 0x000000040a1478a5 */ /* 0x000fe2000f8e0018 */
[----:B------:R-:W-:Y:S01]  /*0330*/  MOV R19, UR17 ;  /* 0x0000001100137c02 */ /* 0x000fe20008000f00 */
[----:B------:R-:W-:Y:S01]  /*0340*/  UIMAD.WIDE.U32 UR16, UR9, 0x4, UR24 ;  /* 0x00000004091078a5 */ /* 0x000fe2000f8e0018 */
[----:B------:R-:W-:Y:S01]  /*0350*/  MOV R10, UR18 ;  /* 0x00000012000a7c02 */ /* 0x000fe20008000f00 */
[----:B------:R-:W-:Y:S01]  /*0360*/  IMAD.U32 R11, RZ, RZ, UR19 ;  /* 0x00000013ff0b7e24 */ /* 0x000fe2000f8e00ff */
[----:B------:R-:W4:Y:S03]  /*0370*/  LDG.E R23, desc[UR22][R2.64+0xc] ;  /* 0x00000c1602177981 */ /* 0x000f26000c1e1900 */
[----:B------:R-:W-:Y:S01]  /*0380*/  MOV R8, UR16 ;  /* 0x0000001000087c02 */ /* 0x000fe20008000f00 */
[----:B------:R-:W5:Y:S01]  /*0390*/  LDG.E R18, desc[UR22][R18.64] ;  /* 0x0000001612127981 */ /* 0x000f62000c1e1900 */
[----:B------:R-:W-:Y:S01]  /*03a0*/  MOV R9, UR17 ;  /* 0x0000001100097c02 */ /* 0x000fe20008000f00 */
[----:B------:R-:W-:-:S02]  /*03b0*/  UIMAD.WIDE.U32 UR16, UR11, 0x4, UR24 ;  /* 0x000000040b1078a5 */ /* 0x000fc4000f8e0018 */
[----:B------:R0:W3:Y:S04]  /*03c0*/  LDG.E R20, desc[UR22][R10.64] ;  /* 0x000000160a147981 */ /* 0x0000e8000c1e1900 */
[----:B------:R-:W4:Y:S04]  /*03d0*/  LDG.E R29, desc[UR22][R2.64+0x10] ;  /* 0x00001016021d7981 */ /* 0x000f28000c1e1900 */
[----:B------:R-:W5:Y:S01]  /*03e0*/  LDG.E R19, desc[UR22][R2.64+0x4] ;  /* 0x0000041602137981 */ /* 0x000f62000c1e1900 */
[----:B------:R-:W-:Y:S02]  /*03f0*/  MOV R6, UR16 ;  /* 0x0000001000067c02 */ /* 0x000fe40008000f00 */
[----:B------:R-:W-:Y:S01]  /*0400*/  MOV R7, UR17 ;  /* 0x0000001100077c02 */ /* 0x000fe20008000f00 */
[----:B------:R-:W-:Y:S01]  /*0410*/  UIMAD.WIDE.U32 UR16, UR12, 0x4, UR24 ;  /* 0x000000040c1078a5 */ /* 0x000fe2000f8e0018 */
[----:B------:R-:W-:Y:S01]  /*0420*/  MOV R4, UR20 ;  /* 0x0000001400047c02 */ /* 0x000fe20008000f00 */
[----:B------:R-:W-:Y:S01]  /*0430*/  IMAD.U32 R5, RZ, RZ, UR21 ;  /* 0x00000015ff057e24 */ /* 0x000fe2000f8e00ff */
[----:B------:R1:W4:Y:S03]  /*0440*/  LDG.E R26, desc[UR22][R8.64] ;  /* 0x00000016081a7981 */ /* 0x000326000c1e1900 */
[----:B0-----:R-:W-:Y:S01]  /*0450*/  MOV R10, UR16 ;  /* 0x00000010000a7c02 */ /* 0x001fe20008000f00 */
[----:B------:R-:W-:Y:S01]  /*0460*/  IMAD.U32 R11, RZ, RZ, UR17 ;  /* 0x00000011ff0b7e24 */ /* 0x000fe2000f8e00ff */
[----:B------:R-:W4:Y:S01]  /*0470*/  LDG.E R4, desc[UR22][R4.64] ;  /* 0x0000001604047981 */ /* 0x000f22000c1e1900 */
[----:B------:R-:W-:-:S03]  /*0480*/  UIMAD.WIDE.U32 UR16, UR6, 0x4, UR24 ;  /* 0x00000004061078a5 */ /* 0x000fc6000f8e0018 */
[----:B------:R-:W4:Y:S03]  /*0490*/  LDG.E R6, desc[UR22][R6.64] ;  /* 0x0000001606067981 */ /* 0x000f26000c1e1900 */
[----:B-1----:R-:W-:Y:S01]  /*04a0*/  MOV R8, UR16 ;  /* 0x0000001000087c02 */ /* 0x002fe20008000f00 */
[----:B------:R-:W4:Y:S01]  /*04b0*/  LDG.E R11, desc[UR22][R10.64] ;  /* 0x000000160a0b7981 */ /* 0x000f22000c1e1900 */
[----:B------:R-:W-:-:S03]  /*04c0*/  MOV R9, UR17 ;  /* 0x0000001100097c02 */ /* 0x000fc60008000f00 */
[----:B------:R-:W4:Y:S04]  /*04d0*/  LDG.E R5, desc[UR22][R2.64+0x1c] ;  /* 0x00001c1602057981 */ /* 0x000f28000c1e1900 */
[----:B------:R-:W4:Y:S01]  /*04e0*/  LDG.E R8, desc[UR22][R8.64] ;  /* 0x0000001608087981 */ /* 0x000f22000c1e1900 */
[----:B--2---:R-:W-:-:S03]  /*04f0*/  FFMA R28, R27, R28, R22 ;  /* 0x0000001c1b1c7223 */ /* 0x004fc60000000016 */
[----:B------:R-:W2:Y:S04]  /*0500*/  LDG.E R27, desc[UR22][R2.64+0x14] ;  /* 0x00001416021b7981 */ /* 0x000ea8000c1e1900 */
[----:B------:R-:W2:Y:S01]  /*0510*/  LDG.E R22, desc[UR22][R2.64+0x18] ;  /* 0x0000181602167981 */ /* 0x000ea2000c1e1900 */
[----:B------:R-:W-:-:S04]  /*0520*/  IADD3 R17, PT, PT, R17, 0x8, RZ ;  /* 0x0000000811117810 */ /* 0x000fc80007ffe0ff */
[----:B------:R-:W-:Y:S01]  /*0530*/  ISETP.NE.AND P0, PT, R17, RZ, PT ;  /* 0x000000ff1100720c */ /* 0x000fe20003f05270 */
[----:B-----5:R-:W-:-:S04]  /*0540*/  FFMA R18, R19, R18, R28 ;  /* 0x0000001213127223 */ /* 0x020fc8000000001c */
[----:B---3--:R-:W-:-:S04]  /*0550*/  FFMA R18, R21, R20, R18 ;  /* 0x0000001415127223 */ /* 0x008fc80000000012 */
[----:B----4-:R-:W-:-:S04]  /*0560*/  FFMA R18, R23, R26, R18 ;  /* 0x0000001a17127223 */ /* 0x010fc80000000012 */
[----:B------:R-:W-:Y:S01]  /*0570*/  FFMA R4, R29, R4, R18 ;  /* 0x000000041d047223 */ /* 0x000fe20000000012 */
[----:B------:R-:W-:Y:S02]  /*0580*/  UIADD3 UR7, UPT, UPT, UR5, UR7, URZ ;  /* 0x0000000705077290 */ /* 0x000fe4000fffe0ff */
[----:B------:R-:W-:Y:S02]  /*0590*/  UIADD3 UR8, UPT, UPT, UR5, UR8, URZ ;  /* 0x0000000805087290 */ /* 0x000fe4000fffe0ff */
[----:B------:R-:W-:Y:S02]  /*05a0*/  UIADD3 UR9, UPT, UPT, UR5, UR9, URZ ;  /* 0x0000000905097290 */ /* 0x000fe4000fffe0ff */
[----:B------:R-:W-:Y:S02]  /*05b0*/  UIADD3 UR10, UPT, UPT, UR5, UR10, URZ ;  /* 0x0000000a050a7290 */ /* 0x000fe4000fffe0ff */
[----:B------:R-:W-:Y:S02]  /*05c0*/  UIADD3 UR11, UPT, UPT, UR5, UR11, URZ ;  /* 0x0000000b050b7290 */ /* 0x000fe4000fffe0ff */
[----:B------:R-:W-:-:S02]  /*05d0*/  UIADD3 UR12, UPT, UPT, UR5, UR12, URZ ;  /* 0x0000000c050c7290 */ /* 0x000fc4000fffe0ff */
[----:B------:R-:W-:Y:S02]  /*05e0*/  UIADD3 UR6, UPT, UPT, UR5, UR6, URZ ;  /* 0x0000000605067290 */ /* 0x000fe4000fffe0ff */
[----:B------:R-:W-:Y:S01]  /*05f0*/  UIMAD.WIDE.U32 UR14, UR5, 0x4, UR14 ;  /* 0x00000004050e78a5 */ /* 0x000fe2000f8e000e */
[----:B------:R-:W-:Y:S02]  /*0600*/  VIADD R16, R16, 0x8 ;  /* 0x0000000810107836 */ /* 0x000fe40000000000 */
[----:B--2---:R-:W-:-:S04]  /*0610*/  FFMA R27, R27, R6, R4 ;  /* 0x000000061b1b7223 */ /* 0x004fc80000000004 */
[----:B------:R-:W-:-:S04]  /*0620*/  FFMA R22, R22, R11, R27 ;  /* 0x0000000b16167223 */ /* 0x000fc8000000001b */
[----:B------:R-:W-:Y:S01]  /*0630*/  FFMA R22, R5, R8, R22 ;  /* 0x0000000805167223 */ /* 0x000fe20000000016 */
[----:B------:R-:W-:Y:S06]  /*0640*/  @P0 BRA `(.L_x_18) ;  /* 0xfffffffc000c0947 */ /* 0x000fec000383ffff */
[----:B------:R-:W-:-:S07]  /*0650*/  MOV R4, R12 ;  /* 0x0000000c00047202 */ /* 0x000fce0000000f00 */
.L_x_17:
[----:B------:R-:W-:-:S13]  /*0660*/  ISETP.NE.AND P0, PT, R24, RZ, PT ;  /* 0x000000ff1800720c */ /* 0x000fda0003f05270 */
[----:B------:R-:W-:Y:S05]  /*0670*/  @!P0 BRA `(.L_x_19) ;  /* 0x0000000000ec8947 */ /* 0x000fea0003800000 */
[----:B------:R-:W-:Y:S02]  /*0680*/  IADD3 R2, PT, PT, R24, -0x1, RZ ;  /* 0xffffffff18027810 */ /* 0x000fe40007ffe0ff */
[----:B------:R-:W-:Y:S02]  /*0690*/  ISETP.NE.AND P1, PT, R14, RZ, PT ;  /* 0x000000ff0e00720c */ /* 0x000fe40003f25270 */
[----:B------:R-:W-:-:S13]  /*06a0*/  ISETP.GE.U32.AND P0, PT, R2, 0x3, PT ;  /* 0x000000030200780c */ /* 0x000fda0003f06070 */
[----:B------:R-:W-:Y:S05]  /*06b0*/  @!P0 BRA `(.L_x_20) ;  /* 0x0000000000688947 */ /* 0x000fea0003800000 */
[----:B------:R-:W0:Y:S01]  /*06c0*/  LDC R18, c[0x0][0x3a0] ;  /* 0x0000e800ff127b82 */ /* 0x000e220000000800 */
[----:B------:R-:W-:-:S07]  /*06d0*/  IADD3 R5, PT, PT, R13, R4, RZ ;  /* 0x000000040d057210 */ /* 0x000fce0007ffe0ff */
[----:B------:R-:W1:Y:S08]  /*06e0*/  LDC.64 R2, c[0x0][0x388] ;  /* 0x0000e200ff027b82 */ /* 0x000e700000000a00 */
[----:B------:R-:W2:Y:S01]  /*06f0*/  LDC.64 R6, c[0x0][0x380] ;  /* 0x0000e000ff067b82 */ /* 0x000ea20000000a00 */
[----:B0-----:R-:W-:-:S04]  /*0700*/  IMAD R17, R4, R18, UR4 ;  /* 0x0000000404117e24 */ /* 0x001fc8000f8e0212 */
[C---:B------:R-:W-:Y:S02]  /*0710*/  IMAD.IADD R9, R17.reuse, 0x1, R18 ;  /* 0x0000000111097824 */ /* 0x040fe400078e0212 */
[----:B-1----:R-:W-:-:S03]  /*0720*/  IMAD.WIDE.U32 R16, R17, 0x4, R2 ;  /* 0x0000000411107825 */ /* 0x002fc600078e0002 */
[CC--:B------:R-:W-:Y:S01]  /*0730*/  IADD3 R19, PT, PT, R9.reuse, R18.reuse, RZ ;  /* 0x0000001209137210 */ /* 0x0c0fe20007ffe0ff */
[----:B------:R-:W-:Y:S02]  /*0740*/  IMAD.WIDE.U32 R8, R9, 0x4, R2 ;  /* 0x0000000409087825 */ /* 0x000fe400078e0002 */
[----:B------:R-:W3:Y:S02]  /*0750*/  LDG.E R17, desc[UR22][R16.64] ;  /* 0x0000001610117981 */ /* 0x000ee4000c1e1900 */
[----:B--2---:R-:W-:Y:S02]  /*0760*/  IMAD.WIDE R6, R5, 0x4, R6 ;  /* 0x0000000405067825 */ /* 0x004fe400078e0206 */
[----:B------:R-:W2:Y:S02]  /*0770*/  LDG.E R8, desc[UR22][R8.64] ;  /* 0x0000001608087981 */ /* 0x000ea4000c1e1900 */
[C-C-:B------:R-:W-:Y:S01]  /*0780*/  IMAD.WIDE.U32 R10, R19.reuse, 0x4, R2.reuse ;  /* 0x00000004130a7825 */ /* 0x140fe200078e0002 */
[----:B------:R-:W-:Y:S01]  /*0790*/  IADD3 R19, PT, PT, R19, R18, RZ ;  /* 0x0000001213137210 */ /* 0x000fe20007ffe0ff */
[----:B------:R-:W3:Y:S04]  /*07a0*/  LDG.E R5, desc[UR22][R6.64] ;  /* 0x0000001606057981 */ /* 0x000ee8000c1e1900 */
[----:B------:R-:W2:Y:S01]  /*07b0*/  LDG.E R18, desc[UR22][R6.64+0x4] ;  /* 0x0000041606127981 */ /* 0x000ea2000c1e1900 */
[----:B------:R-:W-:-:S03]  /*07c0*/  IMAD.WIDE.U32 R2, R19, 0x4, R2 ;  /* 0x0000000413027825 */ /* 0x000fc600078e0002 */
        /* <DEDUP_REMOVED lines=9> */
.L_x_20:
[----:B------:R-:W-:Y:S05]  /*0860*/  @!P1 BRA `(.L_x_19) ;  /* 0x0000000000709947 */ /* 0x000fea0003800000 */
[----:B------:R-:W-:Y:S01]  /*0870*/  ISETP.NE.AND P0, PT, R14, 0x1, PT ;  /* 0x000000010e00780c */ /* 0x000fe20003f05270 */
[----:B------:R-:W0:Y:S01]  /*0880*/  LDC.64 R16, c[0x0][0x388] ;  /* 0x0000e200ff107b82 */ /* 0x000e220000000a00 */
[----:B------:R-:W-:-:S07]  /*0890*/  LOP3.LUT P1, RZ, R25, 0x1, RZ, 0xc0, !PT ;  /* 0x0000000119ff7812 */ /* 0x000fce000782c0ff */
[----:B------:R-:W1:Y:S04]  /*08a0*/  LDC.64 R10, c[0x0][0x380] ;  /* 0x0000e000ff0a7b82 */ /* 0x000e680000000a00 */
[----:B------:R-:W-:-:S04]  /*08b0*/  @P0 IADD3 R5, PT, PT, R13, R4, RZ ;  /* 0x000000040d050210 */ /* 0x000fc80007ffe0ff */
[----:B------:R-:W2:Y:S08]  /*08c0*/  @P0 LDC R9, c[0x0][0x3a0] ;  /* 0x0000e800ff090b82 */ /* 0x000eb00000000800 */
[----:B------:R-:W3:Y:S08]  /*08d0*/  @P1 LDC R21, c[0x0][0x3a0] ;  /* 0x0000e800ff151b82 */ /* 0x000ef00000000800 */
[----:B------:R-:W4:Y:S01]  /*08e0*/  LDC.64 R2, c[0x0][0x380] ;  /* 0x0000e000ff027b82 */ /* 0x000f220000000a00 */
[----:B-1----:R-:W-:-:S07]  /*08f0*/  @P0 IMAD.WIDE R10, R5, 0x4, R10 ;  /* 0x00000004050a0825 */ /* 0x002fce00078e020a */
[----:B------:R-:W1:Y:S01]  /*0900*/  LDC.64 R6, c[0x0][0x388] ;  /* 0x0000e200ff067b82 */ /* 0x000e620000000a00 */
[C---:B--2---:R-:W-:Y:S01]  /*0910*/  @P0 IMAD R8, R4.reuse, R9, UR4 ;  /* 0x0000000404080e24 */ /* 0x044fe2000f8e0209 */
[----:B------:R-:W-:-:S03]  /*0920*/  @P0 IADD3 R4, PT, PT, R4, 0x2, RZ ;  /* 0x0000000204040810 */ /* 0x000fc60007ffe0ff */
[C---:B------:R-:W-:Y:S01]  /*0930*/  @P0 IMAD.IADD R19, R8.reuse, 0x1, R9 ;  /* 0x0000000108130824 */ /* 0x040fe200078e0209 */
[----:B------:R-:W-:Y:S01]  /*0940*/  @P1 IADD3 R5, PT, PT, R13, R4, RZ ;  /* 0x000000040d051210 */ /* 0x000fe20007ffe0ff */
[----:B0-----:R-:W-:-:S04]  /*0950*/  @P0 IMAD.WIDE.U32 R8, R8, 0x4, R16 ;  /* 0x0000000408080825 */ /* 0x001fc800078e0010 */
[----:B------:R-:W-:Y:S02]  /*0960*/  @P0 IMAD.WIDE.U32 R16, R19, 0x4, R16 ;  /* 0x0000000413100825 */ /* 0x000fe400078e0010 */
[----:B------:R-:W2:Y:S02]  /*0970*/  @P0 LDG.E R8, desc[UR22][R8.64] ;  /* 0x0000001608080981 */ /* 0x000ea4000c1e1900 */
[----:B---3--:R-:W-:Y:S02]  /*0980*/  @P1 IMAD R19, R4, R21, UR4 ;  /* 0x0000000404131e24 */ /* 0x008fe4000f8e0215 */
[----:B------:R-:W2:Y:S01]  /*0990*/  @P0 LDG.E R21, desc[UR22][R10.64] ;  /* 0x000000160a150981 */ /* 0x000ea2000c1e1900 */
[----:B----4-:R-:W-:-:S03]  /*09a0*/  @P1 IMAD.WIDE R2, R5, 0x4, R2 ;  /* 0x0000000405021825 */ /* 0x010fc600078e0202 */
[----:B------:R-:W3:Y:S01]  /*09b0*/  @P0 LDG.E R16, desc[UR22][R16.64] ;  /* 0x0000001610100981 */ /* 0x000ee2000c1e1900 */
[----:B-1----:R-:W-:-:S03]  /*09c0*/  @P1 IMAD.WIDE.U32 R6, R19, 0x4, R6 ;  /* 0x0000000413061825 */ /* 0x002fc600078e0006 */
[----:B------:R-:W3:Y:S04]  /*09d0*/  @P0 LDG.E R4, desc[UR22][R10.64+0x4] ;  /* 0x000004160a040981 */ /* 0x000ee8000c1e1900 */
[----:B------:R-:W4:Y:S04]  /*09e0*/  @P1 LDG.E R3, desc[UR22][R2.64] ;  /* 0x0000001602031981 */ /* 0x000f28000c1e1900 */
[----:B------:R-:W4:Y:S01]  /*09f0*/  @P1 LDG.E R6, desc[UR22][R6.64] ;  /* 0x0000001606061981 */ /* 0x000f22000c1e1900 */
[----:B--2---:R-:W-:-:S04]  /*0a00*/  @P0 FFMA R21, R21, R8, R22 ;  /* 0x0000000815150223 */ /* 0x004fc80000000016 */
[----:B---3--:R-:W-:-:S04]  /*0a10*/  @P0 FFMA R22, R4, R16, R21 ;  /* 0x0000001004160223 */ /* 0x008fc80000000015 */
[----:B----4-:R-:W-:-:S07]  /*0a20*/  @P1 FFMA R22, R3, R6, R22 ;  /* 0x0000000603161223 */ /* 0x010fce0000000016 */
.L_x_19:
[----:B------:R-:W0:Y:S01]  /*0a30*/  LDCU UR6, c[0x0][0x3a0] ;  /* 0x00007400ff0677ac */ /* 0x000e220008000800 */
[----:B------:R-:W1:Y:S01]  /*0a40*/  LDC.64 R2, c[0x0][0x390] ;  /* 0x0000e400ff027b82 */ /* 0x000e620000000a00 */
[----:B0-----:R-:W-:-:S05]  /*0a50*/  MOV R5, UR6 ;  /* 0x0000000600057c02 */ /* 0x001fca0008000f00 */
[----:B------:R-:W-:Y:S01]  /*0a60*/  IMAD R5, R0, R5, UR4 ;  /* 0x0000000400057e24 */ /* 0x000fe2000f8e0205 */
[----:B------:R-:W-:-:S03]  /*0a70*/  UIADD3 UR4, UPT, UPT, UR4, 0x1, URZ ;  /* 0x0000000104047890 */ /* 0x000fc6000fffe0ff */
[----:B-1----:R-:W-:Y:S01]  /*0a80*/  IMAD.WIDE R2, R5, 0x4, R2 ;  /* 0x0000000405027825 */ /* 0x002fe200078e0202 */
[----:B------:R-:W-:-:S04]  /*0a90*/  UISETP.NE.AND UP0, UPT, UR4, UR6, UPT ;  /* 0x000000060400728c */ /* 0x000fc8000bf05270 */
[----:B------:R0:W-:Y:S02]  /*0aa0*/  STG.E desc[UR22][R2.64], R22 ;  /* 0x0000001602007986 */ /* 0x0001e4000c101916 */
[----:B------:R-:W-:-:S13]  /*0ab0*/  PLOP3.LUT P0, PT, PT, PT, UP0, 0x80, 0x8 ;  /* 0x000000000008781c */ /* 0x000fda0003f0f008 */
[----:B0-----:R-:W-:Y:S05]  /*0ac0*/  @!P0 EXIT ;  /* 0x000000000000894d */ /* 0x001fea0003800000 */
[----:B------:R-:W-:Y:S05]  /*0ad0*/  BRA `(.L_x_21) ;  /* 0xfffffff400a07947 */ /* 0x000fea000383ffff */
.L_x_16:
[----:B------:R-:W-:Y:S02]  /*0ae0*/  UISETP.GE.U32.AND UP0, UPT, UR6, 0x8, UPT ;  /* 0x000000080600788c */ /* 0x000fe4000bf06070 */
[----:B------:R-:W-:Y:S01]  /*0af0*/  ULOP3.LUT UR7, UR6, 0x7, URZ, 0xc0, !UPT ;  /* 0x0000000706077892 */ /* 0x000fe2000f8ec0ff */
[----:B------:R-:W-:-:S06]  /*0b00*/  UMOV UR4, URZ ;  /* 0x000000ff00047c82 */ /* 0x000fcc0008000000 */
[----:B------:R-:W-:Y:S05]  /*0b10*/  BRA.U !UP0, `(.L_x_22) ;  /* 0x0000000108447547 */ /* 0x000fea000b800000 */
[----:B------:R-:W0:Y:S01]  /*0b20*/  LDC.64 R4, c[0x0][0x390] ;  /* 0x0000e400ff047b82 */ /* 0x000e220000000a00 */
[----:B------:R-:W-:Y:S01]  /*0b30*/  ULOP3.LUT UR4, UR6, 0x7ffffff8, URZ, 0xc0, !UPT ;  /* 0x7ffffff806047892 */ /* 0x000fe2000f8ec0ff */
[----:B------:R-:W-:-:S11]  /*0b40*/  UMOV UR5, URZ ;  /* 0x000000ff00057c82 */ /* 0x000fd60008000000 */
.L_x_23:
[----:B-1----:R-:W-:Y:S01]  /*0b50*/  MOV R3, UR5 ;  /* 0x0000000500037c02 */ /* 0x002fe20008000f00 */
[----:B------:R-:W-:-:S04]  /*0b60*/  UIADD3 UR5, UPT, UPT, UR5, 0x8, URZ ;  /* 0x0000000805057890 */ /* 0x000fc8000fffe0ff */
[----:B------:R-:W-:Y:S01]  /*0b70*/  IMAD R3, R0, UR6, R3 ;  /* 0x0000000600037c24 */ /* 0x000fe2000f8e0203 */
[----:B------:R-:W-:-:S03]  /*0b80*/  UISETP.NE.AND UP0, UPT, UR5, UR4, UPT ;  /* 0x000000040500728c */ /* 0x000fc6000bf05270 */
[----:B0-----:R-:W-:-:S05]  /*0b90*/  IMAD.WIDE R2, R3, 0x4, R4 ;  /* 0x0000000403027825 */ /* 0x001fca00078e0204 */
[----:B------:R1:W-:Y:S04]  /*0ba0*/  STG.E desc[UR22][R2.64], RZ ;  /* 0x000000ff02007986 */ /* 0x0003e8000c101916 */
[----:B------:R1:W-:Y:S04]  /*0bb0*/  STG.E desc[UR22][R2.64+0x4], RZ ;  /* 0x000004ff02007986 */ /* 0x0003e8000c101916 */
[----:B------:R1:W-:Y:S04]  /*0bc0*/  STG.E desc[UR22][R2.64+0x8], RZ ;  /* 0x000008ff02007986 */ /* 0x0003e8000c101916 */
[----:B------:R1:W-:Y:S04]  /*0bd0*/  STG.E desc[UR22][R2.64+0xc], RZ ;  /* 0x00000cff02007986 */ /* 0x0003e8000c101916 */
[----:B------:R1:W-:Y:S04]  /*0be0*/  STG.E desc[UR22][R2.64+0x10], RZ ;  /* 0x000010ff02007986 */ /* 0x0003e8000c101916 */
[----:B------:R1:W-:Y:S04]  /*0bf0*/  STG.E desc[UR22][R2.64+0x14], RZ ;  /* 0x000014ff02007986 */ /* 0x0003e8000c101916 */
[----:B------:R1:W-:Y:S04]  /*0c00*/  STG.E desc[UR22][R2.64+0x18], RZ ;  /* 0x000018ff02007986 */ /* 0x0003e8000c101916 */
[----:B------:R1:W-:Y:S01]  /*0c10*/  STG.E desc[UR22][R2.64+0x1c], RZ ;  /* 0x00001cff02007986 */ /* 0x0003e2000c101916 */
[----:B------:R-:W-:Y:S05]  /*0c20*/  BRA.U UP0, `(.L_x_23) ;  /* 0xfffffffd00c87547 */ /* 0x000fea000b83ffff */
.L_x_22:
[----:B------:R-:W-:-:S13]  /*0c30*/  ISETP.NE.AND P0, PT, RZ, UR7, PT ;  /* 0x00000007ff007c0c */ /* 0x000fda000bf05270 */
[----:B------:R-:W-:Y:S05]  /*0c40*/  @!P0 EXIT ;  /* 0x000000000000894d */ /* 0x000fea0003800000 */
[----:B------:R-:W-:Y:S02]  /*0c50*/  UISETP.GE.U32.AND UP0, UPT, UR7, 0x4, UPT ;  /* 0x000000040700788c */ /* 0x000fe4000bf06070 */
[----:B------:R-:W-:-:S07]  /*0c60*/  ULOP3.LUT UR5, UR6, 0x3, URZ, 0xc0, !UPT ;  /* 0x0000000306057892 */ /* 0x000fce000f8ec0ff */
[----:B------:R-:W-:Y:S05]  /*0c70*/  BRA.U !UP0, `(.L_x_24) ;  /* 0x0000000108247547 */ /* 0x000fea000b800000 */
[----:B-1----:R-:W0:Y:S01]  /*0c80*/  LDC.64 R2, c[0x0][0x390] ;  /* 0x0000e400ff027b82 */ /* 0x002e220000000a00 */
[----:B------:R-:W-:Y:S01]  /*0c90*/  IMAD.U32 R5, RZ, RZ, UR4 ;  /* 0x00000004ff057e24 */ /* 0x000fe2000f8e00ff */
[----:B------:R-:W-:-:S03]  /*0ca0*/  UIADD3 UR4, UPT, UPT, UR4, 0x4, URZ ;  /* 0x0000000404047890 */ /* 0x000fc6000fffe0ff */
[----:B------:R-:W-:-:S04]  /*0cb0*/  IMAD R5, R0, UR6, R5 ;  /* 0x0000000600057c24 */ /* 0x000fc8000f8e0205 */
[----:B0-----:R-:W-:-:S05]  /*0cc0*/  IMAD.WIDE R2, R5, 0x4, R2 ;  /* 0x0000000405027825 */ /* 0x001fca00078e0202 */
[----:B------:R0:W-:Y:S04]  /*0cd0*/  STG.E desc[UR22][R2.64], RZ ;  /* 0x000000ff02007986 */ /* 0x0001e8000c101916 */
[----:B------:R0:W-:Y:S04]  /*0ce0*/  STG.E desc[UR22][R2.64+0x4], RZ ;  /* 0x000004ff02007986 */ /* 0x0001e8000c101916 */
[----:B------:R0:W-:Y:S04]  /*0cf0*/  STG.E desc[UR22][R2.64+0x8], RZ ;  /* 0x000008ff02007986 */ /* 0x0001e8000c101916 */
[----:B------:R0:W-:Y:S02]  /*0d00*/  STG.E desc[UR22][R2.64+0xc], RZ ;  /* 0x00000cff02007986 */ /* 0x0001e4000c101916 */
.L_x_24:
[----:B------:R-:W-:-:S13]  /*0d10*/  ISETP.NE.AND P0, PT, RZ, UR5, PT ;  /* 0x00000005ff007c0c */ /* 0x000fda000bf05270 */
[----:B------:R-:W-:Y:S05]  /*0d20*/  @!P0 EXIT ;  /* 0x000000000000894d */ /* 0x000fea0003800000 */
[----:B------:R-:W-:Y:S01]  /*0d30*/  UISETP.NE.AND UP0, UPT, UR5, 0x1, UPT ;  /* 0x000000010500788c */ /* 0x000fe2000bf05270 */
[----:B------:R-:W-:Y:S01]  /*0d40*/  MOV R5, UR4 ;  /* 0x0000000400057c02 */ /* 0x000fe20008000f00 */
[----:B------:R-:W-:-:S04]  /*0d50*/  ULOP3.LUT UR5, UR6, 0x1, URZ, 0xc0, !UPT ;  /* 0x0000000106057892 */ /* 0x000fc8000f8ec0ff */
[----:B------:R-:W-:Y:S01]  /*0d60*/  PLOP3.LUT P0, PT, PT, PT, UP0, 0x80, 0x8 ;  /* 0x000000000008781c */ /* 0x000fe20003f0f008 */
[----:B------:R-:W-:-:S04]  /*0d70*/  UISETP.NE.U32.AND UP1, UPT, UR5, 0x1, UPT ;  /* 0x000000010500788c */ /* 0x000fc8000bf25070 */
[----:B------:R-:W0:Y:S02]  /*0d80*/  @UP0 LDCU.64 UR8, c[0x0][0x390] ;  /* 0x00007200ff0807ac */ /* 0x000e240008000a00 */
[----:B------:R-:W-:Y:S01]  /*0d90*/  PLOP3.LUT P1, PT, PT, PT, UP1, 0x80, 0x8 ;  /* 0x000000000008781c */ /* 0x000fe20003f2f018 */
[----:B------:R-:W-:-:S05]  /*0da0*/  @UP0 UIADD3 UR4, UPT, UPT, UR4, 0x2, URZ ;  /* 0x0000000204040890 */ /* 0x000fca000fffe0ff */
[----:B------:R-:W-:Y:S01]  /*0db0*/  @P0 IMAD R5, R0, UR6, R5 ;  /* 0x0000000600050c24 */ /* 0x000fe2000f8e0205 */
[----:B01----:R-:W-:Y:S02]  /*0dc0*/  MOV R2, UR8 ;  /* 0x0000000800027c02 */ /* 0x003fe40008000f00 */
[----:B------:R-:W-:-:S03]  /*0dd0*/  MOV R3, UR9 ;  /* 0x0000000900037c02 */ /* 0x000fc60008000f00 */
[----:B------:R-:W-:-:S05]  /*0de0*/  @P0 IMAD.WIDE R2, R5, 0x4, R2 ;  /* 0x0000000405020825 */ /* 0x000fca00078e0202 */
[----:B------:R0:W-:Y:S04]  /*0df0*/  @P0 STG.E desc[UR22][R2.64], RZ ;  /* 0x000000ff02000986 */ /* 0x0001e8000c101916 */
[----:B------:R0:W-:Y:S01]  /*0e00*/  @P0 STG.E desc[UR22][R2.64+0x4], RZ ;  /* 0x000004ff02000986 */ /* 0x0001e2000c101916 */
[----:B------:R-:W-:Y:S05]  /*0e10*/  @P1 EXIT ;  /* 0x000000000000194d */ /* 0x000fea0003800000 */
[----:B0-----:R-:W0:Y:S01]  /*0e20*/  LDC.64 R2, c[0x0][0x390] ;  /* 0x0000e400ff027b82 */ /* 0x001e220000000a00 */
[----:B------:R-:W-:-:S05]  /*0e30*/  MOV R5, UR4 ;  /* 0x0000000400057c02 */ /* 0x000fca0008000f00 */
[----:B------:R-:W-:-:S04]  /*0e40*/  IMAD R5, R0, UR6, R5 ;  /* 0x0000000600057c24 */ /* 0x000fc8000f8e0205 */
[----:B0-----:R-:W-:-:S05]  /*0e50*/  IMAD.WIDE R2, R5, 0x4, R2 ;  /* 0x0000000405027825 */ /* 0x001fca00078e0202 */
[----:B------:R-:W-:Y:S01]  /*0e60*/  STG.E desc[UR22][R2.64], RZ ;  /* 0x000000ff02007986 */ /* 0x000fe2000c101916 */
[----:B------:R-:W-:Y:S05]  /*0e70*/  EXIT ;  /* 0x000000000000794d */ /* 0x000fea0003800000 */
.L_x_25:
        /* <DEDUP_REMOVED lines=16> */
.L_x_28:


//--------------------- .nv.shared.reserved.0     --------------------------
	.section	.nv.shared.reserved.0,"aw",@nobits
	.weak		__nv_reservedSMEM_offset_0_alias
	.size		__nv_reservedSMEM_offset_0_alias, 0, 64
	.other		__nv_reservedSMEM_offset_0_alias,@"STO_CUDA_RESERVED_SHARED STV_DEFAULT"
__nv_reservedSMEM_offset_0_alias:
	.zero		0
	.zero		64


//--------------------- .nv.constant0._Z17element_wise_multPfS_S_iii --------------------------
	.section	.nv.constant0._Z17element_wise_multPfS_S_iii,"a",@progbits
	.sectionflags	@""
	.align	4
.nv.constant0._Z17element_wise_multPfS_S_iii:
	.zero		932


//--------------------- .nv.constant0._Z16column_wise_multPfS_S_iii --------------------------
	.section	.nv.constant0._Z16column_wise_multPfS_S_iii,"a",@progbits
	.sectionflags	@""
	.align	4
.nv.constant0._Z16column_wise_multPfS_S_iii:
	.zero		932


//--------------------- .nv.constant0._Z13row_wise_multPfS_S_iii --------------------------
	.section	.nv.constant0._Z13row_wise_multPfS_S_iii,"a",@progbits
	.sectionflags	@""
	.align	4
.nv.constant0._Z13row_wise_multPfS_S_iii:
	.zero		932


//--------------------- SYMBOLS --------------------------

	.type		.nv.reservedSmem.offset0,@object
	.size		.nv.reservedSmem.offset0,0x4
